// auto-generated by cutlass_sweep.fmha — config: {"arch": "sm_90", "direction": "fwd", "dtype": "bf16", "head_dim": 64, "mask": "residual", "schedule": "cooperative", "tile_kv": 128, "tile_q": 128}
#include "cutlass/cutlass.h"
#include "cute/tensor.hpp"
#include "cutlass/device_kernel.h"
#include "cutlass/kernel_hardware_info.h"
#include "88_hopper_fmha/collective/fmha_fusion.hpp"
#include "88_hopper_fmha/kernel/fmha_kernel_builder.hpp"

using namespace cute;
using Element = cutlass::bfloat16_t;
using TileShape = Shape<_128, _128, _64>;
using StrideQ = cute::tuple<int, _1, cute::tuple<int, int>>;
using StrideK = cute::tuple<int, _1, cute::tuple<int, int>>;
using StrideV = cute::tuple<int, cute::_1, cute::tuple<int, int>>;

using Kernel = typename cutlass::fmha::kernel::FmhaBuilder<
    Element, float, float,
    TileShape, StrideQ, StrideK, StrideV,
    cutlass::fmha::collective::ResidualFusion,
    cutlass::gemm::KernelTmaWarpSpecializedCooperative
  >::Kernel;

auto* _anchor = &cutlass::device_kernel<Kernel>;


// ===== COMPILED SASS (sm_90a) =====

	.target	sm_90a

	.elftype	@"ET_EXEC"


//--------------------- .note.nv.tkinfo           --------------------------
	.section	.note.nv.tkinfo,"",@"SHT_NOTE"
	.sectionflags	@"SHF_NOTE_NV_TKINFO"
	.tkinfo
        /*0018*/ 	.word	0x00000002
        /*0030*/ 	.string	""
        /*0030*/ 	.string	"ptxas"
        /*0030*/ 	.string	"Cuda compilation tools, release 13.0, V13.0.88"
        /*0030*/ 	.string	"Build cuda_13.0.r13.0/compiler.36424714_0"
        /*0030*/ 	.string	"-arch sm_90a -m 64 "



//--------------------- .note.nv.cuinfo           --------------------------
	.section	.note.nv.cuinfo,"",@"SHT_NOTE"
	.sectionflags	@"SHF_NOTE_NV_CUINFO"
        /*0018*/ 	.short	0x0002
        /*001a*/ 	.short	0x005a
        /*001c*/ 	.short	0x0082
	.zero		2


//--------------------- .nv.info                  --------------------------
	.section	.nv.info,"",@"SHT_CUDA_INFO"
	.align	4


	//----- nvinfo : EIATTR_REGCOUNT
	.align		4
        /*0000*/ 	.byte	0x04, 0x2f
        /*0002*/ 	.short	(.L_15 - .L_14)
	.align		4
.L_14:
        /*0004*/ 	.word	index@(_ZN7cutlass13device_kernelINS_4fmha6kernel28FmhaKernelTmaWarpSpecializedINS1_10collective30FmhaMainloopTmaWarpSpecializedINS_10bfloat16_tEffN4cute5tupleIJNS7_1CILi128EEESA_NS9_ILi64EEEEEENS8_IJiNS9_ILi1EEENS8_IJiiEEEEEESF_SF_NS4_14ResidualFusionEJEEENS4_15FmhaFwdEpilogueIS6_fNS8_IJSB_SB_SA_EEEEENS2_23IndividualTileSchedulerEJEEEEEvNT_6ParamsE)
        /*0008*/ 	.word	0x000000a8


	//----- nvinfo : EIATTR_FRAME_SIZE
	.align		4
.L_15:
        /*000c*/ 	.byte	0x04, 0x11
        /*000e*/ 	.short	(.L_17 - .L_16)
	.align		4
.L_16:
        /*0010*/ 	.word	index@($__internal_0_$__cuda_sm20_rcp_rn_f32_slowpath)
        /*0014*/ 	.word	0x00000000


	//----- nvinfo : EIATTR_FRAME_SIZE
	.align		4
.L_17:
        /*0018*/ 	.byte	0x04, 0x11
        /*001a*/ 	.short	(.L_19 - .L_18)
	.align		4
.L_18:
        /*001c*/ 	.word	index@(_ZN7cutlass13device_kernelINS_4fmha6kernel28FmhaKernelTmaWarpSpecializedINS1_10collective30FmhaMainloopTmaWarpSpecializedINS_10bfloat16_tEffN4cute5tupleIJNS7_1CILi128EEESA_NS9_ILi64EEEEEENS8_IJiNS9_ILi1EEENS8_IJiiEEEEEESF_SF_NS4_14ResidualFusionEJEEENS4_15FmhaFwdEpilogueIS6_fNS8_IJSB_SB_SA_EEEEENS2_23IndividualTileSchedulerEJEEEEEvNT_6ParamsE)
        /*0020*/ 	.word	0x00000000


	//----- nvinfo : EIATTR_MIN_STACK_SIZE
	.align		4
.L_19:
        /*0024*/ 	.byte	0x04, 0x12
        /*0026*/ 	.short	(.L_21 - .L_20)
	.align		4
.L_20:
        /*0028*/ 	.word	index@(_ZN7cutlass13device_kernelINS_4fmha6kernel28FmhaKernelTmaWarpSpecializedINS1_10collective30FmhaMainloopTmaWarpSpecializedINS_10bfloat16_tEffN4cute5tupleIJNS7_1CILi128EEESA_NS9_ILi64EEEEEENS8_IJiNS9_ILi1EEENS8_IJiiEEEEEESF_SF_NS4_14ResidualFusionEJEEENS4_15FmhaFwdEpilogueIS6_fNS8_IJSB_SB_SA_EEEEENS2_23IndividualTileSchedulerEJEEEEEvNT_6ParamsE)
        /*002c*/ 	.word	0x00000000
.L_21:


//--------------------- .nv.compat                --------------------------
	.section	.nv.compat,"",@"SHT_CUDA_COMPAT_INFO"
	.align	4
        /*0000*/ 	.byte	0x02, 0x09, 0x01, 0x00, 0x02, 0x02, 0x04, 0x00, 0x02, 0x05, 0x05, 0x00, 0x03, 0x07, 0x01, 0x01
        /*0010*/ 	.byte	0x02, 0x03, 0x01, 0x00, 0x02, 0x06, 0x01, 0x00, 0x04, 0x0b, 0x08, 0x00, 0x00, 0x00, 0x00, 0x00
        /*0020*/ 	.byte	0x00, 0x00, 0x00, 0x00


//--------------------- .nv.info._ZN7cutlass13device_kernelINS_4fmha6kernel28FmhaKernelTmaWarpSpecializedINS1_10collective30FmhaMainloopTmaWarpSpecializedINS_10bfloat16_tEffN4cute5tupleIJNS7_1CILi128EEESA_NS9_ILi64EEEEEENS8_IJiNS9_ILi1EEENS8_IJiiEEEEEESF_SF_NS4_14ResidualFusionEJEEENS4_15FmhaFwdEpilogueIS6_fNS8_IJSB_SB_SA_EEEEENS2_23IndividualTileSchedulerEJEEEEEvNT_6ParamsE --------------------------
	.section	.nv.info._ZN7cutlass13device_kernelINS_4fmha6kernel28FmhaKernelTmaWarpSpecializedINS1_10collective30FmhaMainloopTmaWarpSpecializedINS_10bfloat16_tEffN4cute5tupleIJNS7_1CILi128EEESA_NS9_ILi64EEEEEENS8_IJiNS9_ILi1EEENS8_IJiiEEEEEESF_SF_NS4_14ResidualFusionEJEEENS4_15FmhaFwdEpilogueIS6_fNS8_IJSB_SB_SA_EEEEENS2_23IndividualTileSchedulerEJEEEEEvNT_6ParamsE,"",@"SHT_CUDA_INFO"
	.sectionflags	@""
	.align	4


	//----- nvinfo : EIATTR_CUDA_API_VERSION
	.align		4
        /*0000*/ 	.byte	0x04, 0x37
        /*0002*/ 	.short	(.L_23 - .L_22)
.L_22:
        /*0004*/ 	.word	0x00000082


	//----- nvinfo : EIATTR_KPARAM_INFO
	.align		4
.L_23:
        /*0008*/ 	.byte	0x04, 0x17
        /*000a*/ 	.short	(.L_25 - .L_24)
.L_24:
        /*000c*/ 	.word	0x00000000
        /*0010*/ 	.short	0x0000
        /*0012*/ 	.short	0x0070
        /*0014*/ 	.byte	0x00, 0xf0, 0x01, 0x20


	//----- nvinfo : EIATTR_SPARSE_MMA_MASK
	.align		4
.L_25:
        /*0018*/ 	.byte	0x03, 0x50
        /*001a*/ 	.short	0x0000


	//----- nvinfo : EIATTR_MAXREG_COUNT
	.align		4
        /*001c*/ 	.byte	0x03, 0x1b
        /*001e*/ 	.short	0x00a8


	//----- nvinfo : EIATTR_NUM_BARRIERS
	.align		4
        /*0020*/ 	.byte	0x02, 0x4c
        /*0022*/ 	.byte	0x02
	.zero		1


	//----- nvinfo : EIATTR_EXTERNS
	.align		4
        /*0024*/ 	.byte	0x04, 0x0f
        /*0026*/ 	.short	(.L_27 - .L_26)


	//   ....[0]....
	.align		4
.L_26:
        /*0028*/ 	.word	index@(__assertfail)


	//----- nvinfo : EIATTR_MERCURY_ISA_VERSION
	.align		4
.L_27:
        /*002c*/ 	.byte	0x03, 0x5f
        /*002e*/ 	.short	0x0101


	//----- nvinfo : EIATTR_INT_WARP_WIDE_INSTR_OFFSETS
	.align		4
        /*0030*/ 	.byte	0x04, 0x31
        /*0032*/ 	.short	(.L_29 - .L_28)


	//   ....[0]....
.L_28:
        /*0034*/ 	.word	0x000006f0


	//   ....[1]....
        /*0038*/ 	.word	0x00000700


	//   ....[2]....
        /*003c*/ 	.word	0x00000710


	//   ....[3]....
        /*0040*/ 	.word	0x00000720


	//   ....[4]....
        /*0044*/ 	.word	0x00000790


	//----- nvinfo : EIATTR_COOP_GROUP_MASK_REGIDS
	.align		4
.L_29:
        /*0048*/ 	.byte	0x04, 0x29
        /*004a*/ 	.short	(.L_31 - .L_30)


	//   ....[0]....
.L_30:
        /*004c*/ 	.word	0xffffffff


	//   ....[1]....
        /*0050*/ 	.word	0xffffffff


	//   ....[2]....
        /*0054*/ 	.word	0xffffffff


	//   ....[3]....
        /*0058*/ 	.word	0xffffffff


	//   ....[4]....
        /*005c*/ 	.word	0xffffffff


	//   ....[5]....
        /*0060*/ 	.word	0xffffffff


	//   ....[6]....
        /*0064*/ 	.word	0xffffffff


	//   ....[7]....
        /*0068*/ 	.word	0xffffffff


	//   ....[8]....
        /*006c*/ 	.word	0xffffffff


	//   ....[9]....
        /*0070*/ 	.word	0xffffffff


	//   ....[10]....
        /*0074*/ 	.word	0xffffffff


	//   ....[11]....
        /*0078*/ 	.word	0xffffffff


	//   ....[12]....
        /*007c*/ 	.word	0xffffffff


	//   ....[13]....
        /*0080*/ 	.word	0xffffffff


	//   ....[14]....
        /*0084*/ 	.word	0xffffffff


	//   ....[15]....
        /*0088*/ 	.word	0xffffffff


	//   ....[16]....
        /*008c*/ 	.word	0xffffffff


	//   ....[17]....
        /*0090*/ 	.word	0xffffffff


	//   ....[18]....
        /*0094*/ 	.word	0xffffffff


	//   ....[19]....
        /*0098*/ 	.word	0xffffffff


	//   ....[20]....
        /*009c*/ 	.word	0xffffffff


	//   ....[21]....
        /*00a0*/ 	.word	0xffffffff


	//----- nvinfo : EIATTR_COOP_GROUP_INSTR_OFFSETS
	.align		4
.L_31:
        /*00a4*/ 	.byte	0x04, 0x28
        /*00a6*/ 	.short	(.L_33 - .L_32)


	//   ....[0]....
.L_32:
        /*00a8*/ 	.word	0x00000050


	//   ....[1]....
        /*00ac*/ 	.word	0x00000080


	//   ....[2]....
        /*00b0*/ 	.word	0x000001b0


	//   ....[3]....
        /*00b4*/ 	.word	0x00000370


	//   ....[4]....
        /*00b8*/ 	.word	0x00000530


	//   ....[5]....
        /*00bc*/ 	.word	0x00000690


	//   ....[6]....
        /*00c0*/ 	.word	0x00001ab0


	//   ....[7]....
        /*00c4*/ 	.word	0x00001b80


	//   ....[8]....
        /*00c8*/ 	.word	0x000023e0


	//   ....[9]....
        /*00cc*/ 	.word	0x00002520


	//   ....[10]....
        /*00d0*/ 	.word	0x000040f0


	//   ....[11]....
        /*00d4*/ 	.word	0x00004110


	//   ....[12]....
        /*00d8*/ 	.word	0x000049a0


	//   ....[13]....
        /*00dc*/ 	.word	0x00004ae0


	//   ....[14]....
        /*00e0*/ 	.word	0x000071b0


	//   ....[15]....
        /*00e4*/ 	.word	0x000072b0


	//   ....[16]....
        /*00e8*/ 	.word	0x00007bf0


	//   ....[17]....
        /*00ec*/ 	.word	0x00007d20


	//   ....[18]....
        /*00f0*/ 	.word	0x00009750


	//   ....[19]....
        /*00f4*/ 	.word	0x00009790


	//   ....[20]....
        /*00f8*/ 	.word	0x000097e0


	//   ....[21]....
        /*00fc*/ 	.word	0x000097f0


	//----- nvinfo : EIATTR_REG_RECONFIG
	.align		4
.L_33:
        /*0100*/ 	.byte	0x01, 0x54
	.zero		2


	//----- nvinfo : EIATTR_SYSCALL_OFFSETS
	.align		4
        /*0104*/ 	.byte	0x04, 0x46
        /*0106*/ 	.short	(.L_35 - .L_34)


	//   ....[0]....
.L_34:
        /*0108*/ 	.word	0x0000a1b0


	//   ....[1]....
        /*010c*/ 	.word	0x0000a310


	//----- nvinfo : EIATTR_MBARRIER_INSTR_OFFSETS
	.align		4
.L_35:
        /*0110*/ 	.byte	0x04, 0x39
        /*0112*/ 	.short	(.L_37 - .L_36)


	//   ....[0]....
.L_36:
        /*0114*/ 	.word	0x00000320
        /*0118*/ 	.word	0x000000ff
        /*011c*/ 	.word	0x00018050
        /*0120*/ 	.short	0x0100
        /*0122*/ 	.byte	0x0b
	.zero		1


	//   ....[1]....
        /*0124*/ 	.word	0x00000330
        /*0128*/ 	.word	0x000000ff
        /*012c*/ 	.word	0x00018060
        /*0130*/ 	.short	0x0100
        /*0132*/ 	.byte	0x0b
	.zero		1


	//   ....[2]....
        /*0134*/ 	.word	0x00000340
        /*0138*/ 	.word	0x000000ff
        /*013c*/ 	.word	0x00018058
        /*0140*/ 	.short	0x0100
        /*0142*/ 	.byte	0x0b
	.zero		1


	//   ....[3]....
        /*0144*/ 	.word	0x00000350
        /*0148*/ 	.word	0x000000ff
        /*014c*/ 	.word	0x00018068
        /*0150*/ 	.short	0x0100
        /*0152*/ 	.byte	0x0b
	.zero		1


	//   ....[4]....
        /*0154*/ 	.word	0x00000480
        /*0158*/ 	.word	0x000000ff
        /*015c*/ 	.word	0x00018000
        /*0160*/ 	.short	0x0100
        /*0162*/ 	.byte	0x0b
	.zero		1


	//   ....[5]....
        /*0164*/ 	.word	0x00000490
        /*0168*/ 	.word	0x000000ff
        /*016c*/ 	.word	0x00018028
        /*0170*/ 	.short	0x0100
        /*0172*/ 	.byte	0x0b
	.zero		1


	//   ....[6]....
        /*0174*/ 	.word	0x000004a0
        /*0178*/ 	.word	0x000000ff
        /*017c*/ 	.word	0x00018008
        /*0180*/ 	.short	0x0100
        /*0182*/ 	.byte	0x0b
	.zero		1


	//   ....[7]....
        /*0184*/ 	.word	0x000004b0
        /*0188*/ 	.word	0x000000ff
        /*018c*/ 	.word	0x00018030
        /*0190*/ 	.short	0x0100
        /*0192*/ 	.byte	0x0b
	.zero		1


	//   ....[8]....
        /*0194*/ 	.word	0x000004c0
        /*0198*/ 	.word	0x000000ff
        /*019c*/ 	.word	0x00018010
        /*01a0*/ 	.short	0x0100
        /*01a2*/ 	.byte	0x0b
	.zero		1


	//   ....[9]....
        /*01a4*/ 	.word	0x000004d0
        /*01a8*/ 	.word	0x000000ff
        /*01ac*/ 	.word	0x00018038
        /*01b0*/ 	.short	0x0100
        /*01b2*/ 	.byte	0x0b
	.zero		1


	//   ....[10]....
        /*01b4*/ 	.word	0x000004e0
        /*01b8*/ 	.word	0x000000ff
        /*01bc*/ 	.word	0x00018018
        /*01c0*/ 	.short	0x0100
        /*01c2*/ 	.byte	0x0b
	.zero		1


	//   ....[11]....
        /*01c4*/ 	.word	0x000004f0
        /*01c8*/ 	.word	0x000000ff
        /*01cc*/ 	.word	0x00018040
        /*01d0*/ 	.short	0x0100
        /*01d2*/ 	.byte	0x0b
	.zero		1


	//   ....[12]....
        /*01d4*/ 	.word	0x00000500
        /*01d8*/ 	.word	0x000000ff
        /*01dc*/ 	.word	0x00018020
        /*01e0*/ 	.short	0x0100
        /*01e2*/ 	.byte	0x0b
	.zero		1


	//   ....[13]....
        /*01e4*/ 	.word	0x00000510
        /*01e8*/ 	.word	0x000000ff
        /*01ec*/ 	.word	0x00018048
        /*01f0*/ 	.short	0x0100
        /*01f2*/ 	.byte	0x0b
	.zero		1


	//   ....[14]....
        /*01f4*/ 	.word	0x00000640
        /*01f8*/ 	.word	0x000000ff
        /*01fc*/ 	.word	0x00018070
        /*0200*/ 	.short	0x0100
        /*0202*/ 	.byte	0x0b
	.zero		1


	//   ....[15]....
        /*0204*/ 	.word	0x00000650
        /*0208*/ 	.word	0x000000ff
        /*020c*/ 	.word	0x00018080
        /*0210*/ 	.short	0x0100
        /*0212*/ 	.byte	0x0b
	.zero		1


	//   ....[16]....
        /*0214*/ 	.word	0x00000660
        /*0218*/ 	.word	0x000000ff
        /*021c*/ 	.word	0x00018078
        /*0220*/ 	.short	0x0100
        /*0222*/ 	.byte	0x0b
	.zero		1


	//   ....[17]....
        /*0224*/ 	.word	0x00000670
        /*0228*/ 	.word	0x000000ff
        /*022c*/ 	.word	0x00018088
        /*0230*/ 	.short	0x0100
        /*0232*/ 	.byte	0x0b
	.zero		1


	//   ....[18]....
        /*0234*/ 	.word	0x000007b0
        /*0238*/ 	.word	0x000000ff
        /*023c*/ 	.word	0x00018090
        /*0240*/ 	.short	0x0100
        /*0242*/ 	.byte	0x08
	.zero		1


	//   ....[19]....
        /*0244*/ 	.word	0x000007c0
        /*0248*/ 	.word	0x000000ff
        /*024c*/ 	.word	0x00018098
        /*0250*/ 	.short	0x0100
        /*0252*/ 	.byte	0x08
	.zero		1


	//   ....[20]....
        /*0254*/ 	.word	0x000007d0
        /*0258*/ 	.word	0x000000ff
        /*025c*/ 	.word	0x000180a0
        /*0260*/ 	.short	0x0100
        /*0262*/ 	.byte	0x08
	.zero		1


	//   ....[21]....
        /*0264*/ 	.word	0x000007e0
        /*0268*/ 	.word	0x000000ff
        /*026c*/ 	.word	0x000180a8
        /*0270*/ 	.short	0x0100
        /*0272*/ 	.byte	0x08
	.zero		1


	//   ....[22]....
        /*0274*/ 	.word	0x000008e0
        /*0278*/ 	.word	0x000000ff
        /*027c*/ 	.word	0x000180c0
        /*0280*/ 	.short	0x0100
        /*0282*/ 	.byte	0x0b
	.zero		1


	//   ....[23]....
        /*0284*/ 	.word	0x000008f0
        /*0288*/ 	.word	0x000000ff
        /*028c*/ 	.word	0x000180d0
        /*0290*/ 	.short	0x0100
        /*0292*/ 	.byte	0x0b
	.zero		1


	//   ....[24]....
        /*0294*/ 	.word	0x00000900
        /*0298*/ 	.word	0x000000ff
        /*029c*/ 	.word	0x000180c8
        /*02a0*/ 	.short	0x0100
        /*02a2*/ 	.byte	0x0b
	.zero		1


	//   ....[25]....
        /*02a4*/ 	.word	0x00000910
        /*02a8*/ 	.word	0x000000ff
        /*02ac*/ 	.word	0x000180d8
        /*02b0*/ 	.short	0x0100
        /*02b2*/ 	.byte	0x0b
	.zero		1


	//   ....[26]....
        /*02b4*/ 	.word	0x00000d90
        /*02b8*/ 	.word	0x000000ff
        /*02bc*/ 	.word	0x00018050
        /*02c0*/ 	.short	0x010a
        /*02c2*/ 	.byte	0x06
	.zero		1


	//   ....[27]....
        /*02c4*/ 	.word	0x00000e10
        /*02c8*/ 	.word	0x000000ff
        /*02cc*/ 	.word	0x00018000
        /*02d0*/ 	.short	0x010a
        /*02d2*/ 	.byte	0x25
	.zero		1


	//   ....[28]....
        /*02d4*/ 	.word	0x00000e60
        /*02d8*/ 	.word	0x000000ff
        /*02dc*/ 	.word	0xfffffff8
        /*02e0*/ 	.short	0x010a
        /*02e2*/ 	.byte	0x17
	.zero		1


	//   ....[29]....
        /*02e4*/ 	.word	0x00003640
        /*02e8*/ 	.word	0x00000000
        /*02ec*/ 	.word	0x00000000
        /*02f0*/ 	.short	0x0101
        /*02f2*/ 	.byte	0x15
	.zero		1


	//   ....[30]....
        /*02f4*/ 	.word	0x00003840
        /*02f8*/ 	.word	0x000000ff
        /*02fc*/ 	.word	0x00018008
        /*0300*/ 	.short	0x010a
        /*0302*/ 	.byte	0x25
	.zero		1


	//   ....[31]....
        /*0304*/ 	.word	0x00003b80
        /*0308*/ 	.word	0x000000ff
        /*030c*/ 	.word	0x00000000
        /*0310*/ 	.short	0x0101
        /*0312*/ 	.byte	0x06
	.zero		1


	//   ....[32]....
        /*0314*/ 	.word	0x00003d00
        /*0318*/ 	.word	0x000000ff
        /*031c*/ 	.word	0x00018000
        /*0320*/ 	.short	0x010a
        /*0322*/ 	.byte	0x06
	.zero		1


	//   ....[33]....
        /*0324*/ 	.word	0x00005d20
        /*0328*/ 	.word	0x000000ff
        /*032c*/ 	.word	0x00018000
        /*0330*/ 	.short	0x010a
        /*0332*/ 	.byte	0x06
	.zero		1


	//   ....[34]....
        /*0334*/ 	.word	0x000060c0
        /*0338*/ 	.word	0x000000ff
        /*033c*/ 	.word	0x00018000
        /*0340*/ 	.short	0x010a
        /*0342*/ 	.byte	0x06
	.zero		1


	//   ....[35]....
        /*0344*/ 	.word	0x000063c0
        /*0348*/ 	.word	0x000000ff
        /*034c*/ 	.word	0x00000000
        /*0350*/ 	.short	0x0101
        /*0352*/ 	.byte	0x06
	.zero		1


	//   ....[36]....
        /*0354*/ 	.word	0x00006470
        /*0358*/ 	.word	0x000000ff
        /*035c*/ 	.word	0x00000000
        /*0360*/ 	.short	0x0101
        /*0362*/ 	.byte	0x06
	.zero		1


	//   ....[37]....
        /*0364*/ 	.word	0x00006620
        /*0368*/ 	.word	0x000000ff
        /*036c*/ 	.word	0x00018000
        /*0370*/ 	.short	0x010a
        /*0372*/ 	.byte	0x06
	.zero		1


	//   ....[38]....
        /*0374*/ 	.word	0x00008f30
        /*0378*/ 	.word	0x000000ff
        /*037c*/ 	.word	0x00018000
        /*0380*/ 	.short	0x010a
        /*0382*/ 	.byte	0x06
	.zero		1


	//   ....[39]....
        /*0384*/ 	.word	0x00009290
        /*0388*/ 	.word	0x000000ff
        /*038c*/ 	.word	0x00018000
        /*0390*/ 	.short	0x010a
        /*0392*/ 	.byte	0x06
	.zero		1


	//   ....[40]....
        /*0394*/ 	.word	0x00009590
        /*0398*/ 	.word	0x000000ff
        /*039c*/ 	.word	0x00000000
        /*03a0*/ 	.short	0x0101
        /*03a2*/ 	.byte	0x06
	.zero		1


	//   ....[41]....
        /*03a4*/ 	.word	0x00009640
        /*03a8*/ 	.word	0x000000ff
        /*03ac*/ 	.word	0x00000000
        /*03b0*/ 	.short	0x0101
        /*03b2*/ 	.byte	0x06
	.zero		1


	//   ....[42]....
        /*03b4*/ 	.word	0x00009ce0
        /*03b8*/ 	.word	0x000000ff
        /*03bc*/ 	.word	0x00000008
        /*03c0*/ 	.short	0x010a
        /*03c2*/ 	.byte	0x17
	.zero		1


	//   ....[43]....
        /*03c4*/ 	.word	0x0000ab10
        /*03c8*/ 	.word	0x00000000
        /*03cc*/ 	.word	0x00018090
        /*03d0*/ 	.short	0x0101
        /*03d2*/ 	.byte	0x25
	.zero		1


	//   ....[44]....
        /*03d4*/ 	.word	0x0000ac60
        /*03d8*/ 	.word	0x00000004
        /*03dc*/ 	.word	0x00018060
        /*03e0*/ 	.short	0x010a
        /*03e2*/ 	.byte	0x3f
	.zero		1


	//   ....[45]....
        /*03e4*/ 	.word	0x0000aec0
        /*03e8*/ 	.word	0x00000005
        /*03ec*/ 	.word	0x00018028
        /*03f0*/ 	.short	0x010a
        /*03f2*/ 	.byte	0x3f
	.zero		1


	//   ....[46]....
        /*03f4*/ 	.word	0x0000b100
        /*03f8*/ 	.word	0x00000005
        /*03fc*/ 	.word	0x00018060
        /*0400*/ 	.short	0x010a
        /*0402*/ 	.byte	0x3f
	.zero		1


	//   ....[47]....
        /*0404*/ 	.word	0x0000b370
        /*0408*/ 	.word	0x00000004
        /*040c*/ 	.word	0x00018028
        /*0410*/ 	.short	0x010a
        /*0412*/ 	.byte	0x3f
	.zero		1


	//   ....[48]....
        /*0414*/ 	.word	0x0000b6a0
        /*0418*/ 	.word	0x00000006
        /*041c*/ 	.word	0x00018028
        /*0420*/ 	.short	0x010a
        /*0422*/ 	.byte	0x3f
	.zero		1


	//   ....[49]....
        /*0424*/ 	.word	0x0000b910
        /*0428*/ 	.word	0x00000006
        /*042c*/ 	.word	0x00018028
        /*0430*/ 	.short	0x010a
        /*0432*/ 	.byte	0x3f
	.zero		1


	//   ....[50]....
        /*0434*/ 	.word	0x0000bb70
        /*0438*/ 	.word	0x00000005
        /*043c*/ 	.word	0x00018050
        /*0440*/ 	.short	0x010a
        /*0442*/ 	.byte	0x3f
	.zero		1


	//   ....[51]....
        /*0444*/ 	.word	0x0000bbd0
        /*0448*/ 	.word	0x00000000
        /*044c*/ 	.word	0x00018000
        /*0450*/ 	.short	0x010a
        /*0452*/ 	.byte	0x3f
	.zero		1


	//   ....[52]....
        /*0454*/ 	.word	0x0000bc30
        /*0458*/ 	.word	0x00000005
        /*045c*/ 	.word	0xfffffff8
        /*0460*/ 	.short	0x010a
        /*0462*/ 	.byte	0x3f
	.zero		1


	//   ....[53]....
        /*0464*/ 	.word	0x0000bc90
        /*0468*/ 	.word	0x00000008
        /*046c*/ 	.word	0x00018008
        /*0470*/ 	.short	0x010a
        /*0472*/ 	.byte	0x3f
	.zero		1


	//   ....[54]....
        /*0474*/ 	.word	0x0000bcf0
        /*0478*/ 	.word	0x00000005
        /*047c*/ 	.word	0x00018000
        /*0480*/ 	.short	0x010a
        /*0482*/ 	.byte	0x3f
	.zero		1


	//   ....[55]....
        /*0484*/ 	.word	0x0000bd50
        /*0488*/ 	.word	0x00000008
        /*048c*/ 	.word	0x00018000
        /*0490*/ 	.short	0x010a
        /*0492*/ 	.byte	0x3f
	.zero		1


	//   ....[56]....
        /*0494*/ 	.word	0x0000bdb0
        /*0498*/ 	.word	0x00000005
        /*049c*/ 	.word	0x00018000
        /*04a0*/ 	.short	0x010a
        /*04a2*/ 	.byte	0x3f
	.zero		1


	//   ....[57]....
        /*04a4*/ 	.word	0x0000be10
        /*04a8*/ 	.word	0x00000008
        /*04ac*/ 	.word	0x00018000
        /*04b0*/ 	.short	0x010a
        /*04b2*/ 	.byte	0x3f
	.zero		1


	//   ....[58]....
        /*04b4*/ 	.word	0x0000be70
        /*04b8*/ 	.word	0x00000003
        /*04bc*/ 	.word	0x00000008
        /*04c0*/ 	.short	0x010a
        /*04c2*/ 	.byte	0x3f
	.zero		1


	//   ....[59]....
        /*04c4*/ 	.word	0x0000bec0
        /*04c8*/ 	.word	0x00000004
        /*04cc*/ 	.word	0x00018060
        /*04d0*/ 	.short	0x010a
        /*04d2*/ 	.byte	0x3f
	.zero		1


	//   ....[60]....
        /*04d4*/ 	.word	0x0000bf10
        /*04d8*/ 	.word	0x00000005
        /*04dc*/ 	.word	0x00018028
        /*04e0*/ 	.short	0x010a
        /*04e2*/ 	.byte	0x3f
	.zero		1


	//   ....[61]....
        /*04e4*/ 	.word	0x0000bf60
        /*04e8*/ 	.word	0x00000005
        /*04ec*/ 	.word	0x00018060
        /*04f0*/ 	.short	0x010a
        /*04f2*/ 	.byte	0x3f
	.zero		1


	//   ....[62]....
        /*04f4*/ 	.word	0x0000bfb0
        /*04f8*/ 	.word	0x00000004
        /*04fc*/ 	.word	0x00018028
        /*0500*/ 	.short	0x010a
        /*0502*/ 	.byte	0x3f
	.zero		1


	//   ....[63]....
        /*0504*/ 	.word	0x0000c000
        /*0508*/ 	.word	0x00000006
        /*050c*/ 	.word	0x00018028
        /*0510*/ 	.short	0x010a
        /*0512*/ 	.byte	0x3f
	.zero		1


	//   ....[64]....
        /*0514*/ 	.word	0x0000c050
        /*0518*/ 	.word	0x00000006
        /*051c*/ 	.word	0x00018028
        /*0520*/ 	.short	0x010a
        /*0522*/ 	.byte	0x3f
	.zero		1


	//----- nvinfo : EIATTR_NUM_MBARRIERS
	.align		4
.L_37:
        /*0524*/ 	.byte	0x03, 0x38
        /*0526*/ 	.short	0x001a


	//----- nvinfo : EIATTR_EXIT_INSTR_OFFSETS
	.align		4
        /*0528*/ 	.byte	0x04, 0x1c
        /*052a*/ 	.short	(.L_39 - .L_38)


	//   ....[0]....
.L_38:
        /*052c*/ 	.word	0x000009b0


	//   ....[1]....
        /*0530*/ 	.word	0x0000ab20


	//   ....[2]....
        /*0534*/ 	.word	0x0000ab60


	//   ....[3]....
        /*0538*/ 	.word	0x0000b570


	//   ....[4]....
        /*053c*/ 	.word	0x0000bb50


	//----- nvinfo : EIATTR_MAX_THREADS
	.align		4
.L_39:
        /*0540*/ 	.byte	0x04, 0x05
        /*0542*/ 	.short	(.L_41 - .L_40)
.L_40:
        /*0544*/ 	.word	0x00000180
        /*0548*/ 	.word	0x00000001
        /*054c*/ 	.word	0x00000001


	//----- nvinfo : EIATTR_CRS_STACK_SIZE
	.align		4
.L_41:
        /*0550*/ 	.byte	0x04, 0x1e
        /*0552*/ 	.short	(.L_43 - .L_42)
.L_42:
        /*0554*/ 	.word	0x00000000


	//----- nvinfo : EIATTR_CBANK_PARAM_SIZE
	.align		4
.L_43:
        /*0558*/ 	.byte	0x03, 0x19
        /*055a*/ 	.short	0x0870


	//----- nvinfo : EIATTR_PARAM_CBANK
	.align		4
        /*055c*/ 	.byte	0x04, 0x0a
        /*055e*/ 	.short	(.L_45 - .L_44)
	.align		4
.L_44:
        /*0560*/ 	.word	index@(.nv.constant0._ZN7cutlass13device_kernelINS_4fmha6kernel28FmhaKernelTmaWarpSpecializedINS1_10collective30FmhaMainloopTmaWarpSpecializedINS_10bfloat16_tEffN4cute5tupleIJNS7_1CILi128EEESA_NS9_ILi64EEEEEENS8_IJiNS9_ILi1EEENS8_IJiiEEEEEESF_SF_NS4_14ResidualFusionEJEEENS4_15FmhaFwdEpilogueIS6_fNS8_IJSB_SB_SA_EEEEENS2_23IndividualTileSchedulerEJEEEEEvNT_6ParamsE)
        /*0564*/ 	.short	0x0210
        /*0566*/ 	.short	0x0870


	//----- nvinfo : EIATTR_SW_WAR
	.align		4
.L_45:
        /*0568*/ 	.byte	0x04, 0x36
        /*056a*/ 	.short	(.L_47 - .L_46)
.L_46:
        /*056c*/ 	.word	0x00000008
.L_47:


//--------------------- .nv.callgraph             --------------------------
	.section	.nv.callgraph,"",@"SHT_CUDA_CALLGRAPH"
	.align	4
	.sectionentsize	8
	.align		4
        /*0000*/ 	.word	0x00000000
	.align		4
        /*0004*/ 	.word	0xffffffff
	.align		4
        /*0008*/ 	.word	index@(_ZN7cutlass13device_kernelINS_4fmha6kernel28FmhaKernelTmaWarpSpecializedINS1_10collective30FmhaMainloopTmaWarpSpecializedINS_10bfloat16_tEffN4cute5tupleIJNS7_1CILi128EEESA_NS9_ILi64EEEEEENS8_IJiNS9_ILi1EEENS8_IJiiEEEEEESF_SF_NS4_14ResidualFusionEJEEENS4_15FmhaFwdEpilogueIS6_fNS8_IJSB_SB_SA_EEEEENS2_23IndividualTileSchedulerEJEEEEEvNT_6ParamsE)
	.align		4
        /*000c*/ 	.word	index@(__assertfail)
	.align		4
        /*0010*/ 	.word	0x00000000
	.align		4
        /*0014*/ 	.word	0xfffffffe
	.align		4
        /*0018*/ 	.word	0x00000000
	.align		4
        /*001c*/ 	.word	0xfffffffd
	.align		4
        /*0020*/ 	.word	0x00000000
	.align		4
        /*0024*/ 	.word	0xfffffffc


//--------------------- .nv.constant4             --------------------------
	.section	.nv.constant4,"a",@progbits
	.align	8
	.align		8
.nv.constant4:
        /*0000*/ 	.dword	__assertfail
	.align		8
        /*0008*/ 	.dword	__unnamed_1
	.align		8
        /*0010*/ 	.dword	_ZN39_INTERNAL_2322b535_4_k_cu_d23ed60d_30854cuda3std3__45__cpo5beginE
	.align		8
        /*0018*/ 	.dword	_ZN39_INTERNAL_2322b535_4_k_cu_d23ed60d_30854cuda3std3__45__cpo3endE
	.align		8
        /*0020*/ 	.dword	_ZN39_INTERNAL_2322b535_4_k_cu_d23ed60d_30854cuda3std3__45__cpo6cbeginE
	.align		8
        /*0028*/ 	.dword	_ZN39_INTERNAL_2322b535_4_k_cu_d23ed60d_30854cuda3std3__45__cpo4cendE
	.align		8
        /*0030*/ 	.dword	_ZN39_INTERNAL_2322b535_4_k_cu_d23ed60d_30854cuda3std3__441_GLOBAL__N__2322b535_4_k_cu_d23ed60d_30856ignoreE
	.align		8
        /*0038*/ 	.dword	_ZN39_INTERNAL_2322b535_4_k_cu_d23ed60d_30854cuda3std3__419piecewise_constructE
	.align		8
        /*0040*/ 	.dword	_ZN39_INTERNAL_2322b535_4_k_cu_d23ed60d_30854cuda3std3__48in_placeE
	.align		8
        /*0048*/ 	.dword	_ZN39_INTERNAL_2322b535_4_k_cu_d23ed60d_30854cuda3std6ranges3__45__cpo4swapE
	.align		8
        /*0050*/ 	.dword	_ZN39_INTERNAL_2322b535_4_k_cu_d23ed60d_30854cuda3std6ranges3__45__cpo9iter_moveE
	.align		8
        /*0058*/ 	.dword	_ZN39_INTERNAL_2322b535_4_k_cu_d23ed60d_30854cute7productE
	.align		8
        /*0060*/ 	.dword	_ZN39_INTERNAL_2322b535_4_k_cu_d23ed60d_30854cute1_E
	.align		8
        /*0068*/ 	.dword	$str$24
	.align		8
        /*0070*/ 	.dword	$str$25


//--------------------- .text._ZN7cutlass13device_kernelINS_4fmha6kernel28FmhaKernelTmaWarpSpecializedINS1_10collective30FmhaMainloopTmaWarpSpecializedINS_10bfloat16_tEffN4cute5tupleIJNS7_1CILi128EEESA_NS9_ILi64EEEEEENS8_IJiNS9_ILi1EEENS8_IJiiEEEEEESF_SF_NS4_14ResidualFusionEJEEENS4_15FmhaFwdEpilogueIS6_fNS8_IJSB_SB_SA_EEEEENS2_23IndividualTileSchedulerEJEEEEEvNT_6ParamsE --------------------------
	.section	.text._ZN7cutlass13device_kernelINS_4fmha6kernel28FmhaKernelTmaWarpSpecializedINS1_10collective30FmhaMainloopTmaWarpSpecializedINS_10bfloat16_tEffN4cute5tupleIJNS7_1CILi128EEESA_NS9_ILi64EEEEEENS8_IJiNS9_ILi1EEENS8_IJiiEEEEEESF_SF_NS4_14ResidualFusionEJEEENS4_15FmhaFwdEpilogueIS6_fNS8_IJSB_SB_SA_EEEEENS2_23IndividualTileSchedulerEJEEEEEvNT_6ParamsE,"ax",@progbits
	.align	128
.text._ZN7cutlass13device_kernelINS_4fmha6kernel28FmhaKernelTmaWarpSpecializedINS1_10collective30FmhaMainloopTmaWarpSpecializedINS_10bfloat16_tEffN4cute5tupleIJNS7_1CILi128EEESA_NS9_ILi64EEEEEENS8_IJiNS9_ILi1EEENS8_IJiiEEEEEESF_SF_NS4_14ResidualFusionEJEEENS4_15FmhaFwdEpilogueIS6_fNS8_IJSB_SB_SA_EEEEENS2_23IndividualTileSchedulerEJEEEEEvNT_6ParamsE:
        .type           _ZN7cutlass13device_kernelINS_4fmha6kernel28FmhaKernelTmaWarpSpecializedINS1_10collective30FmhaMainloopTmaWarpSpecializedINS_10bfloat16_tEffN4cute5tupleIJNS7_1CILi128EEESA_NS9_ILi64EEEEEENS8_IJiNS9_ILi1EEENS8_IJiiEEEEEESF_SF_NS4_14ResidualFusionEJEEENS4_15FmhaFwdEpilogueIS6_fNS8_IJSB_SB_SA_EEEEENS2_23IndividualTileSchedulerEJEEEEEvNT_6ParamsE,@function
        .size           _ZN7cutlass13device_kernelINS_4fmha6kernel28FmhaKernelTmaWarpSpecializedINS1_10collective30FmhaMainloopTmaWarpSpecializedINS_10bfloat16_tEffN4cute5tupleIJNS7_1CILi128EEESA_NS9_ILi64EEEEEENS8_IJiNS9_ILi1EEENS8_IJiiEEEEEESF_SF_NS4_14ResidualFusionEJEEENS4_15FmhaFwdEpilogueIS6_fNS8_IJSB_SB_SA_EEEEENS2_23IndividualTileSchedulerEJEEEEEvNT_6ParamsE,(.L_x_119 - _ZN7cutlass13device_kernelINS_4fmha6kernel28FmhaKernelTmaWarpSpecializedINS1_10collective30FmhaMainloopTmaWarpSpecializedINS_10bfloat16_tEffN4cute5tupleIJNS7_1CILi128EEESA_NS9_ILi64EEEEEENS8_IJiNS9_ILi1EEENS8_IJiiEEEEEESF_SF_NS4_14ResidualFusionEJEEENS4_15FmhaFwdEpilogueIS6_fNS8_IJSB_SB_SA_EEEEENS2_23IndividualTileSchedulerEJEEEEEvNT_6ParamsE)
        .other          _ZN7cutlass13device_kernelINS_4fmha6kernel28FmhaKernelTmaWarpSpecializedINS1_10collective30FmhaMainloopTmaWarpSpecializedINS_10bfloat16_tEffN4cute5tupleIJNS7_1CILi128EEESA_NS9_ILi64EEEEEENS8_IJiNS9_ILi1EEENS8_IJiiEEEEEESF_SF_NS4_14ResidualFusionEJEEENS4_15FmhaFwdEpilogueIS6_fNS8_IJSB_SB_SA_EEEEENS2_23IndividualTileSchedulerEJEEEEEvNT_6ParamsE,@"STO_CUDA_ENTRY STV_DEFAULT"
_ZN7cutlass13device_kernelINS_4fmha6kernel28FmhaKernelTmaWarpSpecializedINS1_10collective30FmhaMainloopTmaWarpSpecializedINS_10bfloat16_tEffN4cute5tupleIJNS7_1CILi128EEESA_NS9_ILi64EEEEEENS8_IJiNS9_ILi1EEENS8_IJiiEEEEEESF_SF_NS4_14ResidualFusionEJEEENS4_15FmhaFwdEpilogueIS6_fNS8_IJSB_SB_SA_EEEEENS2_23IndividualTileSchedulerEJEEEEEvNT_6ParamsE:
[----:B------:R-:W1:Y:S01]  /*0000*/  LDC R1, c[0x0][0x28] ;  /* 0x00000a00ff017b82 */ /* 0x000e620000000800 */
[----:B------:R-:W2:Y:S01]  /*0010*/  S2R R0, SR_TID.X ;  /* 0x0000000000007919 */ /* 0x000ea20000002100 */
[----:B------:R-:W-:Y:S01]  /*0020*/  ELECT P1, URZ, PT ;  /* 0x00000000003f782f */ /* 0x000fe20003820000 */
[----:B------:R-:W-:Y:S01]  /*0030*/  BSSY B0, `(.L_x_0) ;  /* 0x0000017000007945 */ /* 0x000fe20003800000 */
[----:B--2---:R-:W-:-:S05]  /*0040*/  SHF.R.U32.HI R2, RZ, 0x5, R0 ;  /* 0x00000005ff027819 */ /* 0x004fca0000011600 */
[----:B------:R-:W2:Y:S02]  /*0050*/  SHFL.IDX PT, R3, R2, RZ, 0x1f ;  /* 0x00001fff02037589 */ /* 0x000ea400000e0000 */
[----:B--2---:R-:W-:Y:S02]  /*0060*/  R2UR UR4, R3 ;  /* 0x00000000030472ca */ /* 0x004fe400000e0000 */
[----:B------:R-:W-:-:S06]  /*0070*/  SHF.R.U32.HI R3, RZ, 0x7, R0 ;  /* 0x00000007ff037819 */ /* 0x000fcc0000011600 */
[----:B------:R-:W2:Y:S05]  /*0080*/  SHFL.IDX PT, R3, R3, RZ, 0x1f ;  /* 0x00001fff03037589 */ /* 0x000eaa00000e0000 */
[----:B------:R-:W-:Y:S02]  /*0090*/  USHF.R.S32.HI UR5, URZ, 0x1f, UR4 ;  /* 0x0000001f3f057899 */ /* 0x000fe40008011404 */
[----:B------:R-:W-:Y:S02]  /*00a0*/  ISETP.NE.OR P0, PT, RZ, UR4, !P1 ;  /* 0x00000004ff007c0c */ /* 0x000fe4000cf05670 */
[----:B------:R-:W-:-:S04]  /*00b0*/  ULEA.HI UR5, UR5, UR4, URZ, 0x2 ;  /* 0x0000000405057291 */ /* 0x000fc8000f8f103f */
[----:B------:R-:W-:-:S04]  /*00c0*/  ULOP3.LUT UR5, UR5, 0xfffffffc, URZ, 0xc0, !UPT ;  /* 0xfffffffc05057892 */ /* 0x000fc8000f8ec03f */
[----:B------:R-:W-:-:S03]  /*00d0*/  UIADD3 UR10, UR4, -UR5, URZ ;  /* 0x80000005040a7290 */ /* 0x000fc6000fffe03f */
[----:B-1----:R-:W-:Y:S09]  /*00e0*/  @P0 BRA `(.L_x_1) ;  /* 0x00000000002c0947 */ /* 0x002ff20003800000 */
[----:B------:R-:W-:Y:S02]  /*00f0*/  ULDC.64 UR4, c[0x0][0x198] ;  /* 0x0000660000047ab9 */ /* 0x000fe40000000a00 */
[----:B------:R-:W-:Y:S02]  /*0100*/  UIADD3 UR6, UP0, UR4, 0xf0, URZ ;  /* 0x000000f004067890 */ /* 0x000fe4000ff1e03f */
[----:B------:R-:W-:Y:S02]  /*0110*/  UIADD3 UR8, UP1, UR4, 0x1f0, URZ ;  /* 0x000001f004087890 */ /* 0x000fe4000ff3e03f */
[----:B------:R-:W-:Y:S02]  /*0120*/  UIADD3 UR4, UP2, UR4, 0x2f0, URZ ;  /* 0x000002f004047890 */ /* 0x000fe4000ff5e03f */
[----:B------:R-:W-:Y:S02]  /*0130*/  UIADD3.X UR7, URZ, UR5, URZ, UP0, !UPT ;  /* 0x000000053f077290 */ /* 0x000fe400087fe43f */
[----:B------:R-:W-:-:S02]  /*0140*/  UIADD3.X UR9, URZ, UR5, URZ, UP1, !UPT ;  /* 0x000000053f097290 */ /* 0x000fc40008ffe43f */
[----:B------:R-:W-:-:S05]  /*0150*/  UIADD3.X UR5, URZ, UR5, URZ, UP2, !UPT ;  /* 0x000000053f057290 */ /* 0x000fca00097fe43f */
[----:B------:R1:W-:Y:S02]  /*0160*/  UTMACCTL.PF [UR6] ;  /* 0x00000000060079b9 */ /* 0x0003e40008040000 */
[----:B------:R1:W-:Y:S02]  /*0170*/  UTMACCTL.PF [UR8] ;  /* 0x00000000080079b9 */ /* 0x0003e40008040000 */
[----:B------:R1:W-:Y:S02]  /*0180*/  UTMACCTL.PF [UR4] ;  /* 0x00000000040079b9 */ /* 0x0003e40008040000 */
[----:B-1----:R-:W-:Y:S01]  /*0190*/  NOP ;  /* 0x0000000000007918 */ /* 0x002fe20000000000 */
.L_x_1:
[----:B------:R-:W-:Y:S05]  /*01a0*/  BSYNC B0 ;  /* 0x0000000000007941 */ /* 0x000fea0003800000 */
.L_x_0:
[----:B------:R-:W1:Y:S01]  /*01b0*/  SHFL.IDX PT, R4, R2, RZ, 0x1f ;  /* 0x00001fff02047589 */ /* 0x000e6200000e0000 */
[----:B--2---:R-:W-:Y:S01]  /*01c0*/  R2UR UR36, R3 ;  /* 0x00000000032472ca */ /* 0x004fe200000e0000 */
[----:B------:R-:W-:-:S12]  /*01d0*/  UISETP.NE.AND UP0, UPT, UR10, 0x1, UPT ;  /* 0x000000010a00788c */ /* 0x000fd8000bf05270 */
[----:B------:R-:W-:Y:S02]  /*01e0*/  UIADD3 UR7, UR36, -0x1, URZ ;  /* 0xffffffff24077890 */ /* 0x000fe4000fffe03f */
[----:B------:R-:W-:Y:S02]  /*01f0*/  UISETP.EQ.AND UP2, UPT, UR36, URZ, !UP0 ;  /* 0x0000003f2400728c */ /* 0x000fe4000c742270 */
[----:B------:R-:W-:Y:S02]  /*0200*/  UISETP.GE.U32.AND UP1, UPT, UR7, 0x4, UPT ;  /* 0x000000040700788c */ /* 0x000fe4000bf26070 */
[----:B------:R-:W-:Y:S01]  /*0210*/  USEL UR6, URZ, 0x1, !UP2 ;  /* 0x000000013f067887 */ /* 0x000fe2000d000000 */
[----:B-1----:R-:W-:-:S03]  /*0220*/  ISETP.NE.AND P0, PT, R4, RZ, PT ;  /* 0x000000ff0400720c */ /* 0x002fc60003f05270 */
[----:B------:R-:W-:-:S10]  /*0230*/  USEL UR6, UR6, 0x2, UP1 ;  /* 0x0000000206067887 */ /* 0x000fd40008800000 */
[----:B------:R-:W-:Y:S05]  /*0240*/  @P0 BRA `(.L_x_2) ;  /* 0x0000000000480947 */ /* 0x000fea0003800000 */
[----:B------:R-:W1:Y:S01]  /*0250*/  S2UR UR11, SR_CgaCtaId ;  /* 0x00000000000b79c3 */ /* 0x000e620000008800 */
[----:B------:R-:W-:Y:S01]  /*0260*/  UMOV UR4, 0x400 ;  /* 0x0000040000047882 */ /* 0x000fe20000000000 */
[----:B------:R-:W-:Y:S01]  /*0270*/  UMOV UR5, 0x1 ;  /* 0x0000000100057882 */ /* 0x000fe20000000000 */
[----:B------:R-:W-:Y:S01]  /*0280*/  UMOV UR8, 0x80 ;  /* 0x0000008000087882 */ /* 0x000fe20000000000 */
[----:B------:R-:W-:Y:S01]  /*0290*/  ELECT P0, URZ, PT ;  /* 0x00000000003f782f */ /* 0x000fe20003800000 */
[----:B------:R-:W-:-:S04]  /*02a0*/  UIADD3 UR8, -UR8, 0x100000, URZ ;  /* 0x0010000008087890 */ /* 0x000fc8000fffe13f */
[----:B------:R-:W-:Y:S02]  /*02b0*/  USHF.L.U32 UR9, UR8, 0xb, URZ ;  /* 0x0000000b08097899 */ /* 0x000fe4000800063f */
[----:B------:R-:W-:Y:S02]  /*02c0*/  USHF.L.U32 UR8, UR8, 0x1, URZ ;  /* 0x0000000108087899 */ /* 0x000fe4000800063f */
[----:B-1----:R-:W-:Y:S02]  /*02d0*/  ULEA UR11, UR11, UR4, 0x18 ;  /* 0x000000040b0b7291 */ /* 0x002fe4000f8ec03f */
[----:B------:R-:W-:-:S04]  /*02e0*/  UIADD3 UR4, -UR5, 0x100000, URZ ;  /* 0x0010000005047890 */ /* 0x000fc8000fffe13f */
[----:B------:R-:W-:Y:S02]  /*02f0*/  USHF.L.U32 UR5, UR4, 0xb, URZ ;  /* 0x0000000b04057899 */ /* 0x000fe4000800063f */
[----:B------:R-:W-:Y:S01]  /*0300*/  USHF.L.U32 UR4, UR4, 0x1, URZ ;  /* 0x0000000104047899 */ /* 0x000fe2000800063f */
[----:B------:R-:W1:Y:S11]  /*0310*/  FENCE.VIEW.ASYNC.S ;  /* 0x00000000000073c6 */ /* 0x000e760000000000 */
[----:B-1----:R1:W2:Y:S01]  /*0320*/  SYNCS.EXCH.64 URZ, [UR11+0x18050], UR4 ;  /* 0x018050040b3f75b2 */ /* 0x0022a20008000100 */
[----:B------:R1:W3:Y:S01]  /*0330*/  SYNCS.EXCH.64 URZ, [UR11+0x18060], UR8 ;  /* 0x018060080b3f75b2 */ /* 0x0002e20008000100 */
[----:B------:R1:W4:Y:S01]  /*0340*/  SYNCS.EXCH.64 URZ, [UR11+0x18058], UR4 ;  /* 0x018058040b3f75b2 */ /* 0x0003220008000100 */
[----:B------:R1:W1:Y:S01]  /*0350*/  SYNCS.EXCH.64 URZ, [UR11+0x18068], UR8 ;  /* 0x018068080b3f75b2 */ /* 0x0002620008000100 */
[----:B------:R-:W-:Y:S01]  /*0360*/  NOP ;  /* 0x0000000000007918 */ /* 0x000fe20000000000 */
.L_x_2:
[----:B------:R-:W5:Y:S01]  /*0370*/  SHFL.IDX PT, R3, R2, RZ, 0x1f ;  /* 0x00001fff02037589 */ /* 0x000f6200000e0000 */
[----:B------:R-:W-:Y:S01]  /*0380*/  NOP ;  /* 0x0000000000007918 */ /* 0x000fe20000000000 */
[----:B-----5:R-:W-:-:S13]  /*0390*/  ISETP.NE.AND P0, PT, R3, RZ, PT ;  /* 0x000000ff0300720c */ /* 0x020fda0003f05270 */
[----:B------:R-:W-:Y:S05]  /*03a0*/  @P0 BRA `(.L_x_3) ;  /* 0x0000000000600947 */ /* 0x000fea0003800000 */
[----:B-1----:R-:W1:Y:S01]  /*03b0*/  S2UR UR5, SR_CgaCtaId ;  /* 0x00000000000579c3 */ /* 0x002e620000008800 */
[----:B------:R-:W-:Y:S01]  /*03c0*/  UMOV UR4, 0x400 ;  /* 0x0000040000047882 */ /* 0x000fe20000000000 */
[----:B------:R-:W-:Y:S01]  /*03d0*/  UMOV UR8, 0x1 ;  /* 0x0000000100087882 */ /* 0x000fe20000000000 */
[----:B------:R-:W-:Y:S01]  /*03e0*/  UMOV UR12, 0x100 ;  /* 0x00000100000c7882 */ /* 0x000fe20000000000 */
[----:B------:R-:W-:-:S04]  /*03f0*/  UIADD3 UR8, -UR8, 0x100000, URZ ;  /* 0x0010000008087890 */ /* 0x000fc8000fffe13f */
[----:B------:R-:W-:Y:S02]  /*0400*/  USHF.L.U32 UR9, UR8, 0xb, URZ ;  /* 0x0000000b08097899 */ /* 0x000fe4000800063f */
[----:B------:R-:W-:Y:S01]  /*0410*/  USHF.L.U32 UR8, UR8, 0x1, URZ ;  /* 0x0000000108087899 */ /* 0x000fe2000800063f */
[----:B------:R-:W-:Y:S01]  /*0420*/  ELECT P0, URZ, PT ;  /* 0x00000000003f782f */ /* 0x000fe20003800000 */
[----:B-1----:R-:W-:Y:S02]  /*0430*/  ULEA UR11, UR5, UR4, 0x18 ;  /* 0x00000004050b7291 */ /* 0x002fe4000f8ec03f */
[----:B------:R-:W-:-:S04]  /*0440*/  UIADD3 UR4, -UR12, 0x100000, URZ ;  /* 0x001000000c047890 */ /* 0x000fc8000fffe13f */
[----:B------:R-:W-:Y:S02]  /*0450*/  USHF.L.U32 UR5, UR4, 0xb, URZ ;  /* 0x0000000b04057899 */ /* 0x000fe4000800063f */
[----:B------:R-:W-:Y:S01]  /*0460*/  USHF.L.U32 UR4, UR4, 0x1, URZ ;  /* 0x0000000104047899 */ /* 0x000fe2000800063f */
[----:B------:R-:W1:Y:S03]  /*0470*/  FENCE.VIEW.ASYNC.S ;  /* 0x00000000000073c6 */ /* 0x000e660000000000 */
[----:B-1----:R1:W1:Y:S08]  /*0480*/  SYNCS.EXCH.64 URZ, [UR11+0x18000], UR8 ;  /* 0x018000080b3f75b2 */ /* 0x0022700008000100 */
[----:B------:R1:W1:Y:S01]  /*0490*/  SYNCS.EXCH.64 URZ, [UR11+0x18028], UR4 ;  /* 0x018028040b3f75b2 */ /* 0x0002620008000100 */
        /* <DEDUP_REMOVED lines=8> */
[----:B------:R-:W-:Y:S01]  /*0520*/  NOP ;  /* 0x0000000000007918 */ /* 0x000fe20000000000 */
.L_x_3:
        /* <DEDUP_REMOVED lines=21> */
[----:B------:R-:W-:Y:S01]  /*0680*/  NOP ;  /* 0x0000000000007918 */ /* 0x000fe20000000000 */
.L_x_4:
[----:B------:R-:W5:Y:S01]  /*0690*/  SHFL.IDX PT, R3, R2, RZ, 0x1f ;  /* 0x00001fff02037589 */ /* 0x000f6200000e0000 */
[----:B------:R-:W-:Y:S01]  /*06a0*/  ELECT P0, URZ, PT ;  /* 0x00000000003f782f */ /* 0x000fe20003800000 */
[----:B------:R-:W-:Y:S01]  /*06b0*/  NOP ;  /* 0x0000000000007918 */ /* 0x000fe20000000000 */
[----:B-1----:R-:W-:Y:S02]  /*06c0*/  UMOV UR4, 0x80 ;  /* 0x0000008000047882 */ /* 0x002fe40000000000 */
[C---:B-----5:R-:W-:Y:S02]  /*06d0*/  ISETP.NE.OR P0, PT, R3.reuse, RZ, !P0 ;  /* 0x000000ff0300720c */ /* 0x060fe40004705670 */
[----:B------:R-:W-:-:S11]  /*06e0*/  ISETP.NE.AND P2, PT, R3, RZ, PT ;  /* 0x000000ff0300720c */ /* 0x000fd60003f45270 */
[----:B------:R-:W-:Y:S01]  /*06f0*/  VOTEU.ALL UP2, P0 ;  /* 0x00000000003f7886 */ /* 0x000fe20000040000 */
[----:B------:R-:W-:Y:S01]  /*0700*/  VOTEU.ALL UP3, P0 ;  /* 0x00000000003f7886 */ /* 0x000fe20000060000 */
[----:B------:R-:W-:Y:S01]  /*0710*/  VOTEU.ALL UP4, P0 ;  /* 0x00000000003f7886 */ /* 0x000fe20000080000 */
[----:B------:R-:W-:Y:S02]  /*0720*/  VOTEU.ALL UP5, P0 ;  /* 0x00000000003f7886 */ /* 0x000fe400000a0000 */
[----:B------:R-:W1:Y:S01]  /*0730*/  @!UP2 S2UR UR9, SR_CgaCtaId ;  /* 0x000000000009a9c3 */ /* 0x000e620000008800 */
[----:B------:R-:W-:Y:S01]  /*0740*/  @!UP2 UMOV UR8, 0x400 ;  /* 0x000004000008a882 */ /* 0x000fe20000000000 */
[----:B------:R-:W-:-:S04]  /*0750*/  @!UP2 UIADD3 UR4, -UR4, 0x100000, URZ ;  /* 0x001000000404a890 */ /* 0x000fc8000fffe13f */
[----:B------:R-:W-:Y:S02]  /*0760*/  @!UP2 USHF.L.U32 UR5, UR4, 0xb, URZ ;  /* 0x0000000b0405a899 */ /* 0x000fe4000800063f */
[----:B------:R-:W-:Y:S02]  /*0770*/  @!UP2 USHF.L.U32 UR4, UR4, 0x1, URZ ;  /* 0x000000010404a899 */ /* 0x000fe4000800063f */
[----:B-1----:R-:W-:Y:S01]  /*0780*/  @!UP2 ULEA UR8, UR9, UR8, 0x18 ;  /* 0x000000080908a291 */ /* 0x002fe2000f8ec03f */
[----:B------:R-:W-:Y:S01]  /*0790*/  VOTEU.ALL UP2, P0 ;  /* 0x00000000003f7886 */ /* 0x000fe20000040000 */
[----:B------:R-:W1:Y:S10]  /*07a0*/  FENCE.VIEW.ASYNC.S ;  /* 0x00000000000073c6 */ /* 0x000e740000000000 */
[----:B-1----:R1:W1:Y:S01]  /*07b0*/  @!UP2 SYNCS.EXCH.64 URZ, [UR8+0x18090], UR4 ;  /* 0x01809004083fa5b2 */ /* 0x0022620008000100 */
[----:B------:R1:W1:Y:S01]  /*07c0*/  @!UP3 SYNCS.EXCH.64 URZ, [UR8+0x18098], UR4 ;  /* 0x01809804083fb5b2 */ /* 0x0002620008000100 */
[----:B------:R1:W1:Y:S01]  /*07d0*/  @!UP4 SYNCS.EXCH.64 URZ, [UR8+0x180a0], UR4 ;  /* 0x0180a004083fc5b2 */ /* 0x0002620008000100 */
[----:B------:R1:W1:Y:S01]  /*07e0*/  @!UP5 SYNCS.EXCH.64 URZ, [UR8+0x180a8], UR4 ;  /* 0x0180a804083fd5b2 */ /* 0x0002620008000100 */
[----:B------:R-:W-:Y:S01]  /*07f0*/  NOP ;  /* 0x0000000000007918 */ /* 0x000fe20000000000 */
[----:B------:R-:W-:Y:S05]  /*0800*/  @P2 BRA `(.L_x_5) ;  /* 0x0000000000482947 */ /* 0x000fea0003800000 */
[----:B-1----:R-:W1:Y:S01]  /*0810*/  S2UR UR5, SR_CgaCtaId ;  /* 0x00000000000579c3 */ /* 0x002e620000008800 */
[----:B------:R-:W-:Y:S01]  /*0820*/  UMOV UR4, 0x400 ;  /* 0x0000040000047882 */ /* 0x000fe20000000000 */
[----:B------:R-:W-:Y:S01]  /*0830*/  UMOV UR8, 0x20 ;  /* 0x0000002000087882 */ /* 0x000fe20000000000 */
[----:B------:R-:W-:Y:S01]  /*0840*/  UMOV UR9, 0x80 ;  /* 0x0000008000097882 */ /* 0x000fe20000000000 */
[----:B------:R-:W-:Y:S01]  /*0850*/  ELECT P0, URZ, PT ;  /* 0x00000000003f782f */ /* 0x000fe20003800000 */
[----:B-1----:R-:W-:Y:S02]  /*0860*/  ULEA UR11, UR5, UR4, 0x18 ;  /* 0x00000004050b7291 */ /* 0x002fe4000f8ec03f */
[----:B------:R-:W-:-:S04]  /*0870*/  UIADD3 UR4, -UR8, 0x100000, URZ ;  /* 0x0010000008047890 */ /* 0x000fc8000fffe13f */
[----:B------:R-:W-:Y:S02]  /*0880*/  USHF.L.U32 UR5, UR4, 0xb, URZ ;  /* 0x0000000b04057899 */ /* 0x000fe4000800063f */
[----:B------:R-:W-:Y:S02]  /*0890*/  USHF.L.U32 UR4, UR4, 0x1, URZ ;  /* 0x0000000104047899 */ /* 0x000fe4000800063f */
        /* <DEDUP_REMOVED lines=9> */
.L_x_5:
[----:B------:R-:W-:Y:S01]  /*0930*/  ISETP.NE.AND P0, PT, RZ, UR36, PT ;  /* 0x00000024ff007c0c */ /* 0x000fe2000bf05270 */
[----:B------:R-:W-:Y:S01]  /*0940*/  NOP ;  /* 0x0000000000007918 */ /* 0x000fe20000000000 */
[----:B------:R-:W-:Y:S01]  /*0950*/  MOV R2, UR10 ;  /* 0x0000000a00027c02 */ /* 0x000fe20008000f00 */
[----:B-1234-:R-:W-:Y:S03]  /*0960*/  BAR.SYNC.DEFER_BLOCKING 0x0 ;  /* 0x0000000000007b1d */ /* 0x01efe60000010000 */
[----:B------:R-:W-:-:S07]  /*0970*/  ISETP.EQ.AND P2, PT, R2, 0x1, P1 ;  /* 0x000000010200780c */ /* 0x000fce0000f42270 */
[----:B------:R-:W-:Y:S06]  /*0980*/  @!P0 BRA `(.L_x_6) ;  /* 0x000000a000688947 */ /* 0x000fec0003800000 */
[----:B------:R-:W-:-:S06]  /*0990*/  UISETP.GT.U32.AND UP2, UPT, UR7, 0x3, UPT ;  /* 0x000000030700788c */ /* 0x000fcc000bf44070 */
[----:B------:R-:W-:-:S13]  /*09a0*/  PLOP3.LUT P0, PT, PT, PT, UP2, 0x80, 0x0 ;  /* 0x000000000000781c */ /* 0x000fda0003f0f028 */
[----:B------:R-:W-:Y:S05]  /*09b0*/  @P0 EXIT ;  /* 0x000000000000094d */ /* 0x000fea0003800000 */
.L_x_7:
[----:B------:R-:W-:-:S08]  /*09c0*/  NOP ;  /* 0x0000000000007918 */ /* 0x000fd00000000000 */
[----:B------:R-:W1:Y:S02]  /*09d0*/  USETMAXREG.TRY_ALLOC.CTAPOOL UP2, 0xf0 ;  /* 0x000000f0000079c8 */ /* 0x000e640008040600 */
[----:B-1----:R-:W-:-:S13]  /*09e0*/  PLOP3.LUT P0, PT, PT, PT, UP2, 0x80, 0x0 ;  /* 0x000000000000781c */ /* 0x002fda0003f0f028 */
[----:B------:R-:W-:Y:S05]  /*09f0*/  @!P0 BRA `(.L_x_7) ;  /* 0xfffffffc00f08947 */ /* 0x000fea000383ffff */
[----:B------:R-:W-:Y:S01]  /*0a00*/  UISETP.NE.AND UP2, UPT, UR36, 0x1, UPT ;  /* 0x000000012400788c */ /* 0x000fe2000bf45270 */
[----:B------:R-:W1:Y:S01]  /*0a10*/  S2UR UR42, SR_CTAID.X ;  /* 0x00000000002a79c3 */ /* 0x000e620000002500 */
[----:B------:R-:W-:Y:S01]  /*0a20*/  UMOV UR4, URZ ;  /* 0x0000003f00047c82 */ /* 0x000fe20008000000 */
[----:B------:R-:W-:-:S03]  /*0a30*/  UMOV UR5, URZ ;  /* 0x0000003f00057c82 */ /* 0x000fc60008000000 */
[----:B------:R-:W-:-:S13]  /*0a40*/  PLOP3.LUT P0, PT, PT, PT, UP2, 0x80, 0x0 ;  /* 0x000000000000781c */ /* 0x000fda0003f0f028 */
[----:B------:R-:W-:Y:S05]  /*0a50*/  @!P0 BRA `(.L_x_8) ;  /* 0x00000000003c8947 */ /* 0x000fea0003800000 */
[----:B------:R-:W-:Y:S01]  /*0a60*/  UISETP.NE.AND UP2, UPT, UR36, 0x2, UPT ;  /* 0x000000022400788c */ /* 0x000fe2000bf45270 */
[----:B------:R-:W-:-:S05]  /*0a70*/  UMOV UR5, 0x1 ;  /* 0x0000000100057882 */ /* 0x000fca0000000000 */
[----:B------:R-:W-:-:S13]  /*0a80*/  PLOP3.LUT P1, PT, PT, PT, UP2, 0x80, 0x0 ;  /* 0x000000000000781c */ /* 0x000fda0003f2f028 */
[----:B------:R-:W-:Y:S05]  /*0a90*/  @!P1 BRA `(.L_x_8) ;  /* 0x00000000002c9947 */ /* 0x000fea0003800000 */
[----:B------:R-:W-:-:S06]  /*0aa0*/  UISETP.NE.AND UP2, UPT, UR36, 0x3, UPT ;  /* 0x000000032400788c */ /* 0x000fcc000bf45270 */
[----:B------:R-:W-:-:S13]  /*0ab0*/  PLOP3.LUT P1, PT, PT, PT, UP2, 0x80, 0x0 ;  /* 0x000000000000781c */ /* 0x000fda0003f2f028 */
[----:B------:R-:W-:Y:S05]  /*0ac0*/  @!P1 BRA `(.L_x_9) ;  /* 0x0000000000189947 */ /* 0x000fea0003800000 */
[----:B------:R-:W-:-:S11]  /*0ad0*/  UISETP.NE.AND UP2, UPT, UR36, 0x4, UPT ;  /* 0x000000042400788c */ /* 0x000fd6000bf45270 */
[----:B------:R-:W-:Y:S01]  /*0ae0*/  @!UP2 UMOV UR4, 0x1 ;  /* 0x000000010004a882 */ /* 0x000fe20000000000 */
[----:B------:R-:W-:Y:S01]  /*0af0*/  @!UP2 UMOV UR5, 0x1 ;  /* 0x000000010005a882 */ /* 0x000fe20000000000 */
[----:B------:R-:W-:Y:S01]  /*0b00*/  @UP2 UMOV UR4, URZ ;  /* 0x0000003f00042c82 */ /* 0x000fe20008000000 */
[----:B------:R-:W-:Y:S01]  /*0b10*/  @UP2 UMOV UR5, URZ ;  /* 0x0000003f00052c82 */ /* 0x000fe20008000000 */
[----:B------:R-:W-:Y:S05]  /*0b20*/  BRA `(.L_x_8) ;  /* 0x0000000000087947 */ /* 0x000fea0003800000 */
.L_x_9:
[----:B------:R-:W-:Y:S01]  /*0b30*/  UMOV UR4, 0x1 ;  /* 0x0000000100047882 */ /* 0x000fe20000000000 */
[----:B------:R-:W-:-:S05]  /*0b40*/  UMOV UR5, URZ ;  /* 0x0000003f00057c82 */ /* 0x000fca0008000000 */
.L_x_8:
[----:B------:R-:W-:Y:S05]  /*0b50*/  @!P0 BRA `(.L_x_10) ;  /* 0x00000000003c8947 */ /* 0x000fea0003800000 */
[----:B------:R-:W-:-:S06]  /*0b60*/  UISETP.NE.AND UP2, UPT, UR36, 0x2, UPT ;  /* 0x000000022400788c */ /* 0x000fcc000bf45270 */
[----:B------:R-:W-:-:S13]  /*0b70*/  PLOP3.LUT P0, PT, PT, PT, UP2, 0x80, 0x0 ;  /* 0x000000000000781c */ /* 0x000fda0003f0f028 */
[----:B------:R-:W-:Y:S05]  /*0b80*/  @!P0 BRA `(.L_x_11) ;  /* 0x0000000000288947 */ /* 0x000fea0003800000 */
[----:B------:R-:W-:-:S06]  /*0b90*/  UISETP.NE.AND UP2, UPT, UR36, 0x3, UPT ;  /* 0x000000032400788c */ /* 0x000fcc000bf45270 */
[----:B------:R-:W-:-:S13]  /*0ba0*/  PLOP3.LUT P0, PT, PT, PT, UP2, 0x80, 0x0 ;  /* 0x000000000000781c */ /* 0x000fda0003f0f028 */
[----:B------:R-:W-:Y:S05]  /*0bb0*/  @!P0 BRA `(.L_x_12) ;  /* 0x0000000000148947 */ /* 0x000fea0003800000 */
[----:B------:R-:W-:-:S06]  /*0bc0*/  UISETP.NE.AND UP2, UPT, UR36, 0x4, UPT ;  /* 0x000000042400788c */ /* 0x000fcc000bf45270 */
[----:B------:R-:W-:-:S13]  /*0bd0*/  PLOP3.LUT P0, PT, PT, PT, UP2, 0x80, 0x0 ;  /* 0x000000000000781c */ /* 0x000fda0003f0f028 */
[----:B------:R-:W-:Y:S05]  /*0be0*/  @P0 BRA `(.L_x_13) ;  /* 0x00000000001c0947 */ /* 0x000fea0003800000 */
[----:B-1----:R-:W-:Y:S01]  /*0bf0*/  ULEA UR42, UR42, 0x3, 0x1 ;  /* 0x000000032a2a7891 */ /* 0x002fe2000f8e083f */
[----:B------:R-:W-:Y:S11]  /*0c00*/  BRA `(.L_x_13) ;  /* 0x0000000000147947 */ /* 0x000ff60003800000 */
.L_x_12:
[----:B-1----:R-:W-:Y:S01]  /*0c10*/  ULEA UR42, UR42, 0x2, 0x1 ;  /* 0x000000022a2a7891 */ /* 0x002fe2000f8e083f */
[----:B------:R-:W-:Y:S11]  /*0c20*/  BRA `(.L_x_13) ;  /* 0x00000000000c7947 */ /* 0x000ff60003800000 */
.L_x_11:
[----:B-1----:R-:W-:Y:S01]  /*0c30*/  ULEA UR42, UR42, 0x1, 0x1 ;  /* 0x000000012a2a7891 */ /* 0x002fe2000f8e083f */
[----:B------:R-:W-:Y:S11]  /*0c40*/  BRA `(.L_x_13) ;  /* 0x0000000000047947 */ /* 0x000ff60003800000 */
.L_x_10:
[----:B-1----:R-:W-:-:S12]  /*0c50*/  USHF.L.U32 UR42, UR42, 0x1, URZ ;  /* 0x000000012a2a7899 */ /* 0x002fd8000800063f */
.L_x_13:
[----:B------:R-:W-:-:S04]  /*0c60*/  ULOP3.LUT UR6, UR6, 0x1, URZ, 0xfc, !UPT ;  /* 0x0000000106067892 */ /* 0x000fc8000f8efc3f */
[----:B------:R-:W-:-:S06]  /*0c70*/  UISETP.NE.AND UP2, UPT, UR6, 0x3, UPT ;  /* 0x000000030600788c */ /* 0x000fcc000bf45270 */
[----:B------:R-:W-:-:S13]  /*0c80*/  PLOP3.LUT P0, PT, PT, PT, UP2, 0x80, 0x0 ;  /* 0x000000000000781c */ /* 0x000fda0003f0f028 */
[----:B------:R-:W-:Y:S05]  /*0c90*/  @!P0 BRA `(.L_x_14) ;  /* 0x0000000000048947 */ /* 0x000fea0003800000 */
[----:B-1----:R-:W-:Y:S01]  /*0ca0*/  BPT.TRAP 0x1 ;  /* 0x000000040000795c */ /* 0x002fe20000300000 */
.L_x_14:
[----:B------:R-:W2:Y:S01]  /*0cb0*/  S2UR UR6, SR_CgaCtaId ;  /* 0x00000000000679c3 */ /* 0x000ea20000008800 */
[----:B------:R-:W-:Y:S01]  /*0cc0*/  UMOV UR37, 0x400 ;  /* 0x0000040000257882 */ /* 0x000fe20000000000 */
[----:B------:R-:W-:Y:S01]  /*0cd0*/  IMAD.U32 R2, RZ, RZ, UR4 ;  /* 0x00000004ff027e24 */ /* 0x000fe2000f8e00ff */
[----:B------:R-:W-:-:S04]  /*0ce0*/  SHF.R.S32.HI R3, RZ, 0x1f, R0 ;  /* 0x0000001fff037819 */ /* 0x000fc80000011400 */
[----:B------:R-:W-:Y:S02]  /*0cf0*/  SHF.L.U32 R2, R2, 0x1f, RZ ;  /* 0x0000001f02027819 */ /* 0x000fe400000006ff */
[----:B------:R-:W-:-:S04]  /*0d00*/  LEA.HI R3, R3, R0, RZ, 0x7 ;  /* 0x0000000003037211 */ /* 0x000fc800078f38ff */
[----:B------:R-:W-:-:S04]  /*0d10*/  LOP3.LUT R3, R3, 0xffffff80, RZ, 0xc0, !PT ;  /* 0xffffff8003037812 */ /* 0x000fc800078ec0ff */
[----:B------:R-:W-:-:S04]  /*0d20*/  IADD3 R3, -R3, R0, RZ ;  /* 0x0000000003037210 */ /* 0x000fc80007ffe1ff */
[----:B------:R-:W-:Y:S01]  /*0d30*/  SHF.R.S32.HI R0, RZ, 0x1f, R3 ;  /* 0x0000001fff007819 */ /* 0x000fe20000011403 */
[----:B--2---:R-:W-:-:S03]  /*0d40*/  ULEA UR37, UR6, UR37, 0x18 ;  /* 0x0000002506257291 */ /* 0x004fc6000f8ec03f */
[----:B------:R-:W-:Y:S01]  /*0d50*/  LEA.HI R0, R0, R3, RZ, 0x2 ;  /* 0x0000000300007211 */ /* 0x000fe200078f10ff */
[----:B------:R-:W-:-:S03]  /*0d60*/  ULEA UR6, UR5, UR37, 0x3 ;  /* 0x0000002505067291 */ /* 0x000fc6000f8e183f */
[----:B------:R-:W-:-:S05]  /*0d70*/  LOP3.LUT R0, R0, 0x7ffffffc, RZ, 0xc0, !PT ;  /* 0x7ffffffc00007812 */ /* 0x000fca00078ec0ff */
[----:B------:R-:W-:Y:S01]  /*0d80*/  IMAD.IADD R3, R3, 0x1, -R0 ;  /* 0x0000000103037824 */ /* 0x000fe200078e0a00 */
[----:B------:R-:W2:Y:S02]  /*0d90*/  SYNCS.PHASECHK.TRANS64.TRYWAIT P1, [UR6+0x18050], R2 ;  /* 0x01805002ff0075a7 */ /* 0x000ea40008020146 */
[----:B--2---:R-:W-:Y:S05]  /*0da0*/  @!P1 BRA `(.L_x_15) ;  /* 0x000000ac006c9947 */ /* 0x004fea0003800000 */
.L_x_101:
[----:B------:R-:W-:Y:S01]  /*0db0*/  SHF.L.U32 R3, R3, 0x1, RZ ;  /* 0x0000000103037819 */ /* 0x000fe200000006ff */
[----:B------:R-:W-:Y:S06]  /*0dc0*/  @!P0 BRA `(.L_x_16) ;  /* 0x0000000000048947 */ /* 0x000fec0003800000 */
[----:B-1----:R-:W-:Y:S01]  /*0dd0*/  BPT.TRAP 0x1 ;  /* 0x000000040000795c */ /* 0x002fe20000300000 */
.L_x_16:
[----:B------:R-:W-:Y:S01]  /*0de0*/  SHF.L.U32 R7, RZ, 0x1f, RZ ;  /* 0x0000001fff077819 */ /* 0x000fe200000006ff */
[----:B------:R-:W-:Y:S01]  /*0df0*/  UIADD3 UR21, UR37, 0x18090, URZ ;  /* 0x0001809025157890 */ /* 0x000fe2000fffe03f */
[----:B------:R-:W-:Y:S02]  /*0e00*/  ISETP.NE.AND P2, PT, RZ, UR7, PT ;  /* 0x00000007ff007c0c */ /* 0x000fe4000bf45270 */
[----:B------:R-:W3:Y:S02]  /*0e10*/  SYNCS.PHASECHK.TRANS64.TRYWAIT P1, [UR37+0x18000], R7 ;  /* 0x01800007ff0075a7 */ /* 0x000ee40008020165 */
[----:B---3--:R-:W-:Y:S09]  /*0e20*/  @!P1 BRA `(.L_x_17) ;  /* 0x000000ac00649947 */ /* 0x008ff20003800000 */
.L_x_102:
[----:B------:R-:W-:Y:S01]  /*0e30*/  ULEA UR23, UR36, UR21, 0x3 ;  /* 0x0000001524177291 */ /* 0x000fe2000f8e183f */
[----:B---3--:R-:W-:-:S04]  /*0e40*/  SEL R0, RZ, 0x1, P2 ;  /* 0x00000001ff007807 */ /* 0x008fc80001000000 */
[----:B------:R-:W-:-:S04]  /*0e50*/  SHF.L.U32 R0, R0, 0x1f, RZ ;  /* 0x0000001f00007819 */ /* 0x000fc800000006ff */
[----:B------:R-:W3:Y:S02]  /*0e60*/  SYNCS.PHASECHK.TRANS64.TRYWAIT P1, [UR23+-0x8], R0 ;  /* 0xfffff800ff0075a7 */ /* 0x000ee40008020157 */
[----:B---3--:R-:W-:Y:S05]  /*0e70*/  @!P1 BRA `(.L_x_18) ;  /* 0x000000ac00689947 */ /* 0x008fea0003800000 */
.L_x_103:
[----:B------:R-:W-:Y:S01]  /*0e80*/  USHF.R.U32.HI UR4, URZ, 0x4, UR37 ;  /* 0x000000043f047899 */ /* 0x000fe20008011625 */
[----:B------:R-:W-:Y:S01]  /*0e90*/  WARPGROUP.ARRIVE ;  /* 0x00000000000079c5 */ /* 0x000fe20000000000 */
[----:B------:R-:W-:Y:S01]  /*0ea0*/  UIADD3 UR6, UR37, 0x4000, URZ ;  /* 0x0000400025067890 */ /* 0x000fe2000fffe03f */
[----:B------:R-:W3:Y:S01]  /*0eb0*/  LDC R6, c[0x0][0x28c] ;  /* 0x0000a300ff067b82 */ /* 0x000ee20000000800 */
[----:B------:R-:W-:Y:S01]  /*0ec0*/  ULOP3.LUT UR4, UR4, 0x3fff, URZ, 0xc0, !UPT ;  /* 0x00003fff04047892 */ /* 0x000fe2000f8ec03f */
[C---:B------:R-:W-:Y:S01]  /*0ed0*/  IADD3 R9, R3.reuse, 0x8, RZ ;  /* 0x0000000803097810 */ /* 0x040fe20007ffe0ff */
[----:B------:R-:W-:Y:S01]  /*0ee0*/  USHF.R.U32.HI UR6, URZ, 0x4, UR6 ;  /* 0x000000043f067899 */ /* 0x000fe20008011606 */
[C---:B--2---:R-:W-:Y:S01]  /*0ef0*/  VIADD R5, R3.reuse, 0x1 ;  /* 0x0000000103057836 */ /* 0x044fe20000000000 */
[----:B------:R-:W-:Y:S01]  /*0f00*/  ULOP3.LUT UR4, UR4, 0x10000, URZ, 0xfc, !UPT ;  /* 0x0001000004047892 */ /* 0x000fe2000f8efc3f */
[----:B------:R-:W-:Y:S01]  /*0f10*/  VIADD R11, R3, 0x9 ;  /* 0x00000009030b7836 */ /* 0x000fe20000000000 */
[----:B------:R-:W-:Y:S01]  /*0f20*/  ULOP3.LUT UR20, UR6, 0x3fff, URZ, 0xc0, !UPT ;  /* 0x00003fff06147892 */ /* 0x000fe2000f8ec03f */
[----:B------:R-:W-:Y:S01]  /*0f30*/  P2R R12, PR, RZ, 0x1 ;  /* 0x00000001ff0c7803 */ /* 0x000fe20000000000 */
[----:B------:R-:W-:-:S02]  /*0f40*/  ULEA UR4, UR5, UR4, 0x9 ;  /* 0x0000000405047291 */ /* 0x000fc4000f8e483f */
[----:B------:R-:W-:Y:S01]  /*0f50*/  ULOP3.LUT UR22, UR20, 0x10000, URZ, 0xfc, !UPT ;  /* 0x0001000014167892 */ /* 0x000fe2000f8efc3f */
[----:B------:R-:W-:Y:S01]  /*0f60*/  UMOV UR5, 0x40000040 ;  /* 0x4000004000057882 */ /* 0x000fe20000000000 */
[----:B------:R-:W-:Y:S01]  /*0f70*/  UMOV UR11, 0x40000040 ;  /* 0x40000040000b7882 */ /* 0x000fe20000000000 */
[----:B------:R-:W-:Y:S02]  /*0f80*/  UMOV UR9, UR5 ;  /* 0x0000000500097c82 */ /* 0x000fe40008000000 */
[----:B------:R-:W-:Y:S01]  /*0f90*/  UMOV UR8, UR4 ;  /* 0x0000000400087c82 */ /* 0x000fe20008000000 */
[----:B------:R-:W-:Y:S01]  /*0fa0*/  UIADD3 UR12, UR4, 0x4, URZ ;  /* 0x00000004040c7890 */ /* 0x000fe2000fffe03f */
[----:B------:R-:W-:Y:S01]  /*0fb0*/  UMOV UR10, UR22 ;  /* 0x00000016000a7c82 */ /* 0x000fe20008000000 */
[----:B------:R-:W-:Y:S01]  /*0fc0*/  UIADD3 UR14, UR22, 0x4, URZ ;  /* 0x00000004160e7890 */ /* 0x000fe2000fffe03f */
[----:B------:R-:W-:Y:S01]  /*0fd0*/  HGMMA.64x128x16.F32.BF16 R24, gdesc[UR8], RZ, !UPT, gsb0 ;  /* 0x01e00000081879f0 */ /* 0x000fe2000c0018ff */
[----:B------:R-:W-:-:S02]  /*0fe0*/  UIADD3 UR8, UR4, 0x2, URZ ;  /* 0x0000000204087890 */ /* 0x000fc4000fffe03f */
[----:B------:R-:W-:Y:S01]  /*0ff0*/  UIADD3 UR10, UR22, 0x2, URZ ;  /* 0x00000002160a7890 */ /* 0x000fe2000fffe03f */
[-C--:B---3--:R-:W-:Y:S01]  /*1000*/  ISETP.GE.AND P1, PT, R9, R6.reuse, PT ;  /* 0x000000060900720c */ /* 0x088fe20003f26270 */
[----:B------:R-:W-:Y:S01]  /*1010*/  UMOV UR9, 0x40000040 ;  /* 0x4000004000097882 */ /* 0x000fe20000000000 */
[----:B------:R-:W-:Y:S01]  /*1020*/  UMOV UR11, 0x40000040 ;  /* 0x40000040000b7882 */ /* 0x000fe20000000000 */
[----:B------:R-:W-:Y:S01]  /*1030*/  UMOV UR13, 0x40000040 ;  /* 0x40000040000d7882 */ /* 0x000fe20000000000 */
[----:B------:R-:W-:Y:S01]  /*1040*/  UMOV UR15, 0x40000040 ;  /* 0x40000040000f7882 */ /* 0x000fe20000000000 */
[----:B------:R-:W-:Y:S01]  /*1050*/  UIADD3 UR16, UR4, 0x6, URZ ;  /* 0x0000000604107890 */ /* 0x000fe2000fffe03f */
[----:B------:R-:W-:Y:S01]  /*1060*/  VIADD R9, R3, 0x11 ;  /* 0x0000001103097836 */ /* 0x000fe20000000000 */
[----:B------:R-:W-:Y:S01]  /*1070*/  UIADD3 UR18, UR22, 0x6, URZ ;  /* 0x0000000616127890 */ /* 0x000fe2000fffe03f */
[-C--:B------:R-:W-:Y:S01]  /*1080*/  ISETP.GE.AND P5, PT, R5, R6.reuse, PT ;  /* 0x000000060500720c */ /* 0x080fe20003fa6270 */
[----:B------:R-:W-:Y:S01]  /*1090*/  UMOV UR17, 0x40000040 ;  /* 0x4000004000117882 */ /* 0x000fe20000000000 */
[----:B------:R-:W-:Y:S01]  /*10a0*/  UMOV UR19, 0x40000040 ;  /* 0x4000004000137882 */ /* 0x000fe20000000000 */
[----:B------:R-:W-:Y:S01]  /*10b0*/  IADD3 R5, R3, 0x10, RZ ;  /* 0x0000001003057810 */ /* 0x000fe20007ffe0ff */
[----:B------:R-:W-:Y:S01]  /*10c0*/  ULDC UR6, c[0x0][0x604] ;  /* 0x0001810000067ab9 */ /* 0x000fe20000000800 */
[-C--:B------:R-:W-:Y:S01]  /*10d0*/  ISETP.GE.AND P4, PT, R9, R6.reuse, PT ;  /* 0x000000060900720c */ /* 0x080fe20003f86270 */
[----:B------:R-:W-:Y:S01]  /*10e0*/  USHF.L.U32 UR7, UR7, 0x3, URZ ;  /* 0x0000000307077899 */ /* 0x000fe2000800063f */
[----:B------:R-:W-:-:S02]  /*10f0*/  ISETP.GE.AND P6, PT, R3, R6, PT ;  /* 0x000000060300720c */ /* 0x000fc40003fc6270 */
[-C--:B------:R-:W-:Y:S01]  /*1100*/  ISETP.GE.AND P3, PT, R5, R6.reuse, PT ;  /* 0x000000060500720c */ /* 0x080fe20003f66270 */
[----:B------:R-:W-:Y:S01]  /*1110*/  ULOP3.LUT UR7, UR7, 0x8, URZ, 0xc, !UPT ;  /* 0x0000000807077892 */ /* 0x000fe2000f8e0c3f */
[C---:B------:R-:W-:Y:S02]  /*1120*/  IADD3 R9, R3.reuse, 0x20, RZ ;  /* 0x0000002003097810 */ /* 0x040fe40007ffe0ff */
[----:B------:R-:W-:Y:S02]  /*1130*/  IADD3 R5, R3, 0x18, RZ ;  /* 0x0000001803057810 */ /* 0x000fe40007ffe0ff */
[----:B------:R-:W-:Y:S01]  /*1140*/  ISETP.GE.AND P2, PT, R11, R6, PT ;  /* 0x000000060b00720c */ /* 0x000fe20003f46270 */
[----:B------:R-:W-:Y:S02]  /*1150*/  WARPGROUP.DEPBAR.LE gsb0, 0x0 ;  /* 0x00008000000079c5 */ /* 0x000fe40000010000 */
[----:B------:R-:W-:-:S06]  /*1160*/  WARPGROUP.ARRIVE ;  /* 0x00000000000079c5 */ /* 0x000fcc0000000000 */
[----:B------:R-:W-:Y:S03]  /*1170*/  HGMMA.64x128x16.F32.BF16 R24, gdesc[UR8], R24, gsb0 ;  /* 0x01e00000081879f0 */ /* 0x000fe60008001818 */
[----:B------:R-:W-:Y:S02]  /*1180*/  WARPGROUP.DEPBAR.LE gsb0, 0x0 ;  /* 0x00008000000079c5 */ /* 0x000fe40000010000 */
[----:B------:R-:W-:-:S07]  /*1190*/  WARPGROUP.ARRIVE ;  /* 0x00000000000079c5 */ /* 0x000fce0000000000 */
[----:B------:R-:W-:Y:S03]  /*11a0*/  HGMMA.64x128x16.F32.BF16 R24, gdesc[UR12], R24, gsb0 ;  /* 0x01e000000c1879f0 */ /* 0x000fe60008001818 */
[----:B------:R-:W-:Y:S02]  /*11b0*/  WARPGROUP.DEPBAR.LE gsb0, 0x0 ;  /* 0x00008000000079c5 */ /* 0x000fe40000010000 */
[----:B------:R-:W-:-:S07]  /*11c0*/  WARPGROUP.ARRIVE ;  /* 0x00000000000079c5 */ /* 0x000fce0000000000 */
[----:B------:R-:W-:Y:S03]  /*11d0*/  HGMMA.64x128x16.F32.BF16 R24, gdesc[UR16], R24, gsb0 ;  /* 0x01e00000101879f0 */ /* 0x000fe60008001818 */
[----:B------:R-:W-:Y:S02]  /*11e0*/  WARPGROUP.DEPBAR.LE gsb0, 0x0 ;  /* 0x00008000000079c5 */ /* 0x000fe40000010000 */
[----:B------:R-:W-:Y:S02]  /*11f0*/  FSEL R28, R28, -INF , !P1 ;  /* 0xff8000001c1c7808 */ /* 0x000fe40004800000 */
[----:B------:R-:W-:Y:S02]  /*1200*/  FSEL R30, R30, -INF , !P1 ;  /* 0xff8000001e1e7808 */ /* 0x000fe40004800000 */
[----:B------:R-:W-:Y:S02]  /*1210*/  FSEL R24, R24, -INF , !P6 ;  /* 0xff80000018187808 */ /* 0x000fe40007000000 */
[----:B------:R-:W-:-:S02]  /*1220*/  FSEL R26, R26, -INF , !P6 ;  /* 0xff8000001a1a7808 */ /* 0x000fc40007000000 */
[-C--:B------:R-:W-:Y:S02]  /*1230*/  ISETP.GE.AND P1, PT, R9, R6.reuse, PT ;  /* 0x000000060900720c */ /* 0x080fe40003f26270 */
[----:B------:R-:W-:Y:S01]  /*1240*/  ISETP.GE.AND P6, PT, R5, R6, PT ;  /* 0x000000060500720c */ /* 0x000fe20003fc6270 */
[C---:B------:R-:W-:Y:S01]  /*1250*/  VIADD R5, R3.reuse, 0x19 ;  /* 0x0000001903057836 */ /* 0x040fe20000000000 */
[----:B------:R-:W-:Y:S02]  /*1260*/  IADD3 R9, R3, 0x28, RZ ;  /* 0x0000002803097810 */ /* 0x000fe40007ffe0ff */
[----:B------:R-:W-:Y:S02]  /*1270*/  FSEL R25, R25, -INF , !P5 ;  /* 0xff80000019197808 */ /* 0x000fe40006800000 */
[----:B------:R-:W-:Y:S02]  /*1280*/  FSEL R32, R32, -INF , !P3 ;  /* 0xff80000020207808 */ /* 0x000fe40005800000 */
[----:B------:R-:W-:-:S02]  /*1290*/  FSEL R34, R34, -INF , !P3 ;  /* 0xff80000022227808 */ /* 0x000fc40005800000 */
[-C--:B------:R-:W-:Y:S02]  /*12a0*/  ISETP.GE.AND P3, PT, R9, R6.reuse, PT ;  /* 0x000000060900720c */ /* 0x080fe40003f66270 */
[----:B------:R-:W-:Y:S02]  /*12b0*/  FSEL R27, R27, -INF , !P5 ;  /* 0xff8000001b1b7808 */ /* 0x000fe40006800000 */
[----:B------:R-:W-:Y:S02]  /*12c0*/  FMNMX R9, R24, R25, !PT ;  /* 0x0000001918097209 */ /* 0x000fe40007800000 */
[----:B------:R-:W-:Y:S01]  /*12d0*/  ISETP.GE.AND P5, PT, R5, R6, PT ;  /* 0x000000060500720c */ /* 0x000fe20003fa6270 */
[----:B------:R-:W-:Y:S01]  /*12e0*/  VIADD R5, R3, 0x21 ;  /* 0x0000002103057836 */ /* 0x000fe20000000000 */
[----:B------:R-:W-:Y:S02]  /*12f0*/  FSEL R29, R29, -INF , !P2 ;  /* 0xff8000001d1d7808 */ /* 0x000fe40005000000 */
[----:B------:R-:W-:-:S02]  /*1300*/  FMNMX R0, R28, R9, !PT ;  /* 0x000000091c007209 */ /* 0x000fc40007800000 */
[----:B------:R-:W-:Y:S02]  /*1310*/  FSEL R31, R31, -INF , !P2 ;  /* 0xff8000001f1f7808 */ /* 0x000fe40005000000 */
[----:B------:R-:W-:Y:S01]  /*1320*/  ISETP.GE.AND P2, PT, R5, R6, PT ;  /* 0x000000060500720c */ /* 0x000fe20003f46270 */
[----:B------:R-:W-:Y:S01]  /*1330*/  VIADD R5, R3, 0x29 ;  /* 0x0000002903057836 */ /* 0x000fe20000000000 */
[----:B------:R-:W-:Y:S02]  /*1340*/  FMNMX R9, R29, R0, !PT ;  /* 0x000000001d097209 */ /* 0x000fe40007800000 */
[----:B------:R-:W-:Y:S02]  /*1350*/  FSEL R33, R33, -INF , !P4 ;  /* 0xff80000021217808 */ /* 0x000fe40006000000 */
[----:B------:R-:W-:Y:S02]  /*1360*/  FSEL R35, R35, -INF , !P4 ;  /* 0xff80000023237808 */ /* 0x000fe40006000000 */
[----:B------:R-:W-:-:S02]  /*1370*/  FMNMX R0, R32, R9, !PT ;  /* 0x0000000920007209 */ /* 0x000fc40007800000 */
[----:B------:R-:W-:Y:S02]  /*1380*/  ISETP.GE.AND P4, PT, R5, R6, PT ;  /* 0x000000060500720c */ /* 0x000fe40003f86270 */
[----:B------:R-:W-:Y:S02]  /*1390*/  IADD3 R5, R3, 0x30, RZ ;  /* 0x0000003003057810 */ /* 0x000fe40007ffe0ff */
[----:B------:R-:W-:Y:S02]  /*13a0*/  FSEL R36, R36, -INF , !P6 ;  /* 0xff80000024247808 */ /* 0x000fe40007000000 */
[----:B------:R-:W-:Y:S02]  /*13b0*/  FMNMX R9, R33, R0, !PT ;  /* 0x0000000021097209 */ /* 0x000fe40007800000 */
[----:B------:R-:W-:Y:S02]  /*13c0*/  FSEL R38, R38, -INF , !P6 ;  /* 0xff80000026267808 */ /* 0x000fe40007000000 */
[----:B------:R-:W-:Y:S01]  /*13d0*/  ISETP.GE.AND P6, PT, R5, R6, PT ;  /* 0x000000060500720c */ /* 0x000fe20003fc6270 */
[----:B------:R-:W-:Y:S01]  /*13e0*/  VIADD R5, R3, 0x31 ;  /* 0x0000003103057836 */ /* 0x000fe20000000000 */
[----:B------:R-:W-:-:S02]  /*13f0*/  FSEL R37, R37, -INF , !P5 ;  /* 0xff80000025257808 */ /* 0x000fc40006800000 */
[----:B------:R-:W-:Y:S02]  /*1400*/  FMNMX R0, R36, R9, !PT ;  /* 0x0000000924007209 */ /* 0x000fe40007800000 */
[----:B------:R-:W-:Y:S02]  /*1410*/  FSEL R39, R39, -INF , !P5 ;  /* 0xff80000027277808 */ /* 0x000fe40006800000 */
[----:B------:R-:W-:Y:S02]  /*1420*/  ISETP.GE.AND P5, PT, R5, R6, PT ;  /* 0x000000060500720c */ /* 0x000fe40003fa6270 */
[----:B------:R-:W-:Y:S02]  /*1430*/  FSEL R40, R40, -INF , !P1 ;  /* 0xff80000028287808 */ /* 0x000fe40004800000 */
[----:B------:R-:W-:Y:S02]  /*1440*/  FMNMX R9, R37, R0, !PT ;  /* 0x0000000025097209 */ /* 0x000fe40007800000 */
[----:B------:R-:W-:-:S02]  /*1450*/  IADD3 R5, R3, 0x38, RZ ;  /* 0x0000003803057810 */ /* 0x000fc40007ffe0ff */
[----:B------:R-:W-:Y:S02]  /*1460*/  FSEL R42, R42, -INF , !P1 ;  /* 0xff8000002a2a7808 */ /* 0x000fe40004800000 */
[----:B------:R-:W-:Y:S02]  /*1470*/  FSEL R41, R41, -INF , !P2 ;  /* 0xff80000029297808 */ /* 0x000fe40005000000 */
[----:B------:R-:W-:Y:S02]  /*1480*/  FMNMX R0, R40, R9, !PT ;  /* 0x0000000928007209 */ /* 0x000fe40007800000 */
[----:B------:R-:W-:Y:S01]  /*1490*/  ISETP.GE.AND P1, PT, R5, R6, PT ;  /* 0x000000060500720c */ /* 0x000fe20003f26270 */
[----:B------:R-:W-:Y:S01]  /*14a0*/  VIADD R5, R3, 0x39 ;  /* 0x0000003903057836 */ /* 0x000fe20000000000 */
[----:B------:R-:W-:Y:S02]  /*14b0*/  FSEL R44, R44, -INF , !P3 ;  /* 0xff8000002c2c7808 */ /* 0x000fe40005800000 */
[----:B------:R-:W-:-:S02]  /*14c0*/  FMNMX R9, R41, R0, !PT ;  /* 0x0000000029097209 */ /* 0x000fc40007800000 */
[----:B------:R-:W-:Y:S02]  /*14d0*/  FSEL R43, R43, -INF , !P2 ;  /* 0xff8000002b2b7808 */ /* 0x000fe40005000000 */
[----:B------:R-:W-:Y:S02]  /*14e0*/  ISETP.GE.AND P2, PT, R5, R6, PT ;  /* 0x000000060500720c */ /* 0x000fe40003f46270 */
[----:B------:R-:W-:Y:S02]  /*14f0*/  IADD3 R5, R3, 0x40, RZ ;  /* 0x0000004003057810 */ /* 0x000fe40007ffe0ff */
[----:B------:R-:W-:Y:S02]  /*1500*/  FSEL R45, R45, -INF , !P4 ;  /* 0xff8000002d2d7808 */ /* 0x000fe40006000000 */
[----:B------:R-:W-:Y:S02]  /*1510*/  FMNMX R0, R44, R9, !PT ;  /* 0x000000092c007209 */ /* 0x000fe40007800000 */
[----:B------:R-:W-:-:S02]  /*1520*/  FSEL R46, R46, -INF , !P3 ;  /* 0xff8000002e2e7808 */ /* 0x000fc40005800000 */
[----:B------:R-:W-:Y:S01]  /*1530*/  ISETP.GE.AND P3, PT, R5, R6, PT ;  /* 0x000000060500720c */ /* 0x000fe20003f66270 */
[----:B------:R-:W-:Y:S01]  /*1540*/  VIADD R5, R3, 0x41 ;  /* 0x0000004103057836 */ /* 0x000fe20000000000 */
[----:B------:R-:W-:Y:S02]  /*1550*/  FSEL R48, R48, -INF , !P6 ;  /* 0xff80000030307808 */ /* 0x000fe40007000000 */
[----:B------:R-:W-:Y:S02]  /*1560*/  FMNMX R9, R45, R0, !PT ;  /* 0x000000002d097209 */ /* 0x000fe40007800000 */
[----:B------:R-:W-:Y:S02]  /*1570*/  FSEL R49, R49, -INF , !P5 ;  /* 0xff80000031317808 */ /* 0x000fe40006800000 */
[----:B------:R-:W-:Y:S02]  /*1580*/  FMNMX R0, R48, R9, !PT ;  /* 0x0000000930007209 */ /* 0x000fe40007800000 */
[----:B------:R-:W-:-:S02]  /*1590*/  FSEL R47, R47, -INF , !P4 ;  /* 0xff8000002f2f7808 */ /* 0x000fc40006000000 */
        /* <DEDUP_REMOVED lines=10> */
[----:B------:R-:W-:Y:S02]  /*1640*/  FSEL R56, R56, -INF , !P3 ;  /* 0xff80000038387808 */ /* 0x000fe40005800000 */
[----:B------:R-:W-:Y:S02]  /*1650*/  FMNMX R9, R53, R0, !PT ;  /* 0x0000000035097209 */ /* 0x000fe40007800000 */
[----:B------:R-:W-:Y:S02]  /*1660*/  ISETP.GE.AND P5, PT, R5, R6, PT ;  /* 0x000000060500720c */ /* 0x000fe40003fa6270 */
[----:B------:R-:W-:-:S02]  /*1670*/  IADD3 R5, R3, 0x50, RZ ;  /* 0x0000005003057810 */ /* 0x000fc40007ffe0ff */
[----:B------:R-:W-:Y:S02]  /*1680*/  FSEL R57, R57, -INF , !P4 ;  /* 0xff80000039397808 */ /* 0x000fe40006000000 */
[----:B------:R-:W-:Y:S02]  /*1690*/  FMNMX R0, R56, R9, !PT ;  /* 0x0000000938007209 */ /* 0x000fe40007800000 */
[----:B------:R-:W-:Y:S02]  /*16a0*/  FSEL R54, R54, -INF , !P1 ;  /* 0xff80000036367808 */ /* 0x000fe40004800000 */
[----:B------:R-:W-:Y:S01]  /*16b0*/  ISETP.GE.AND P1, PT, R5, R6, PT ;  /* 0x000000060500720c */ /* 0x000fe20003f26270 */
[----:B------:R-:W-:Y:S01]  /*16c0*/  VIADD R5, R3, 0x51 ;  /* 0x0000005103057836 */ /* 0x000fe20000000000 */
[----:B------:R-:W-:Y:S02]  /*16d0*/  FSEL R60, R60, -INF , !P6 ;  /* 0xff8000003c3c7808 */ /* 0x000fe40007000000 */
[----:B------:R-:W-:-:S02]  /*16e0*/  FMNMX R9, R57, R0, !PT ;  /* 0x0000000039097209 */ /* 0x000fc40007800000 */
[----:B------:R-:W-:Y:S02]  /*16f0*/  FSEL R55, R55, -INF , !P2 ;  /* 0xff80000037377808 */ /* 0x000fe40005000000 */
[----:B------:R-:W-:Y:S02]  /*1700*/  ISETP.GE.AND P2, PT, R5, R6, PT ;  /* 0x000000060500720c */ /* 0x000fe40003f46270 */
[----:B------:R-:W-:Y:S02]  /*1710*/  FSEL R61, R61, -INF , !P5 ;  /* 0xff8000003d3d7808 */ /* 0x000fe40006800000 */
[----:B------:R-:W-:Y:S01]  /*1720*/  FMNMX R0, R60, R9, !PT ;  /* 0x000000093c007209 */ /* 0x000fe20007800000 */
[C---:B------:R-:W-:Y:S01]  /*1730*/  VIADD R9, R3.reuse, 0x61 ;  /* 0x0000006103097836 */ /* 0x040fe20000000000 */
[----:B------:R-:W-:Y:S02]  /*1740*/  IADD3 R5, R3, 0x58, RZ ;  /* 0x0000005803057810 */ /* 0x000fe40007ffe0ff */
[----:B------:R-:W-:-:S02]  /*1750*/  FSEL R58, R58, -INF , !P3 ;  /* 0xff8000003a3a7808 */ /* 0x000fc40005800000 */
[----:B------:R-:W-:Y:S02]  /*1760*/  FSEL R64, R64, -INF , !P1 ;  /* 0xff80000040407808 */ /* 0x000fe40004800000 */
[----:B------:R-:W-:Y:S02]  /*1770*/  FMNMX R11, R61, R0, !PT ;  /* 0x000000003d0b7209 */ /* 0x000fe40007800000 */
[----:B------:R-:W-:Y:S01]  /*1780*/  ISETP.GE.AND P3, PT, R5, R6, PT ;  /* 0x000000060500720c */ /* 0x000fe20003f66270 */
[----:B------:R-:W-:Y:S01]  /*1790*/  VIADD R5, R3, 0x59 ;  /* 0x0000005903057836 */ /* 0x000fe20000000000 */
[----:B------:R-:W-:Y:S02]  /*17a0*/  FSEL R65, R65, -INF , !P2 ;  /* 0xff80000041417808 */ /* 0x000fe40005000000 */
[----:B------:R-:W-:Y:S02]  /*17b0*/  FMNMX R0, R64, R11, !PT ;  /* 0x0000000b40007209 */ /* 0x000fe40007800000 */
[----:B------:R-:W-:-:S02]  /*17c0*/  FSEL R59, R59, -INF , !P4 ;  /* 0xff8000003b3b7808 */ /* 0x000fc40006000000 */
[----:B------:R-:W-:Y:S02]  /*17d0*/  ISETP.GE.AND P4, PT, R5, R6, PT ;  /* 0x000000060500720c */ /* 0x000fe40003f86270 */
[----:B------:R-:W-:Y:S02]  /*17e0*/  IADD3 R5, R3, 0x60, RZ ;  /* 0x0000006003057810 */ /* 0x000fe40007ffe0ff */
[----:B------:R-:W-:Y:S02]  /*17f0*/  FSEL R68, R68, -INF , !P3 ;  /* 0xff80000044447808 */ /* 0x000fe40005800000 */
[----:B------:R-:W-:Y:S02]  /*1800*/  FMNMX R11, R65, R0, !PT ;  /* 0x00000000410b7209 */ /* 0x000fe40007800000 */
[----:B------:R-:W-:Y:S02]  /*1810*/  ISETP.GE.AND P0, PT, R9, R6, PT ;  /* 0x000000060900720c */ /* 0x000fe40003f06270 */
[----:B------:R-:W-:-:S02]  /*1820*/  IADD3 R9, R3, 0x68, RZ ;  /* 0x0000006803097810 */ /* 0x000fc40007ffe0ff */
[----:B------:R-:W-:Y:S02]  /*1830*/  FSEL R62, R62, -INF , !P6 ;  /* 0xff8000003e3e7808 */ /* 0x000fe40007000000 */
[-C--:B------:R-:W-:Y:S02]  /*1840*/  ISETP.GE.AND P6, PT, R5, R6.reuse, PT ;  /* 0x000000060500720c */ /* 0x080fe40003fc6270 */
        /* <DEDUP_REMOVED lines=18> */
[----:B------:R-:W-:Y:S01]  /*1970*/  FMNMX R0, R76, R11, !PT ;  /* 0x0000000b4c007209 */ /* 0x000fe20007800000 */
[----:B------:R-:W-:Y:S01]  /*1980*/  VIADD R11, R3, 0x79 ;  /* 0x00000079030b7836 */ /* 0x000fe20000000000 */
[----:B------:R-:W-:-:S02]  /*1990*/  FSEL R71, R71, -INF , !P4 ;  /* 0xff80000047477808 */ /* 0x000fc40006000000 */
[----:B------:R-:W-:Y:S02]  /*19a0*/  ISETP.GE.AND P4, PT, R9, R6, PT ;  /* 0x000000060900720c */ /* 0x000fe40003f86270 */
[----:B------:R-:W-:Y:S02]  /*19b0*/  FSEL R80, R80, -INF , !P3 ;  /* 0xff80000050507808 */ /* 0x000fe40005800000 */
[----:B------:R-:W-:Y:S02]  /*19c0*/  FMNMX R13, R77, R0, !PT ;  /* 0x000000004d0d7209 */ /* 0x000fe40007800000 */
[----:B------:R-:W-:Y:S02]  /*19d0*/  IADD3 R9, R3, 0x78, RZ ;  /* 0x0000007803097810 */ /* 0x000fe40007ffe0ff */
[----:B------:R-:W-:Y:S02]  /*19e0*/  FSEL R63, R63, -INF , !P5 ;  /* 0xff8000003f3f7808 */ /* 0x000fe40006800000 */
[----:B------:R-:W-:-:S02]  /*19f0*/  FSEL R81, R81, -INF , !P4 ;  /* 0xff80000051517808 */ /* 0x000fc40006000000 */
[----:B------:R-:W-:Y:S02]  /*1a00*/  FMNMX R0, R80, R13, !PT ;  /* 0x0000000d50007209 */ /* 0x000fe40007800000 */
[----:B------:R-:W-:Y:S02]  /*1a10*/  ISETP.GE.AND P5, PT, R9, R6, PT ;  /* 0x000000060900720c */ /* 0x000fe40003fa6270 */
[----:B------:R-:W-:Y:S02]  /*1a20*/  FMNMX R9, R81, R0, !PT ;  /* 0x0000000051097209 */ /* 0x000fe40007800000 */
[----:B------:R-:W-:Y:S02]  /*1a30*/  FSEL R84, R84, -INF , !P5 ;  /* 0xff80000054547808 */ /* 0x000fe40006800000 */
[----:B------:R-:W-:Y:S02]  /*1a40*/  ISETP.GE.AND P6, PT, R11, R6, PT ;  /* 0x000000060b00720c */ /* 0x000fe40003fc6270 */
[----:B------:R-:W-:-:S02]  /*1a50*/  FMNMX R0, R84, R9, !PT ;  /* 0x0000000954007209 */ /* 0x000fc40007800000 */
[----:B------:R-:W-:Y:S02]  /*1a60*/  FSEL R85, R85, -INF , !P6 ;  /* 0xff80000055557808 */ /* 0x000fe40007000000 */
[----:B------:R-:W-:Y:S02]  /*1a70*/  P2R R8, PR, RZ, 0x2 ;  /* 0x00000002ff087803 */ /* 0x000fe40000000000 */
[----:B------:R-:W-:Y:S02]  /*1a80*/  FMNMX R0, R85, R0, !PT ;  /* 0x0000000055007209 */ /* 0x000fe40007800000 */
[----:B------:R-:W-:Y:S02]  /*1a90*/  P2R R10, PR, RZ, 0x1 ;  /* 0x00000001ff0a7803 */ /* 0x000fe40000000000 */
[----:B------:R-:W-:Y:S01]  /*1aa0*/  ISETP.GE.AND P0, PT, R5, R6, PT ;  /* 0x000000060500720c */ /* 0x000fe20003f06270 */
[----:B------:R-:W2:Y:S01]  /*1ab0*/  SHFL.BFLY PT, R9, R0, 0x1, 0x1f ;  /* 0x0c201f0000097f89 */ /* 0x000ea200000e0000 */
[----:B------:R-:W-:-:S02]  /*1ac0*/  FMNMX R5, R26, R27, !PT ;  /* 0x0000001b1a057209 */ /* 0x000fc40007800000 */
[----:B------:R-:W-:Y:S02]  /*1ad0*/  FSEL R74, R74, -INF , !P0 ;  /* 0xff8000004a4a7808 */ /* 0x000fe40004000000 */
[----:B------:R-:W-:Y:S02]  /*1ae0*/  ISETP.NE.AND P0, PT, R10, RZ, PT ;  /* 0x000000ff0a00720c */ /* 0x000fe40003f05270 */
[----:B------:R-:W-:Y:S02]  /*1af0*/  FSEL R79, R79, -INF , !P2 ;  /* 0xff8000004f4f7808 */ /* 0x000fe40005000000 */
[----:B------:R-:W-:Y:S02]  /*1b00*/  FSEL R82, R82, -INF , !P3 ;  /* 0xff80000052527808 */ /* 0x000fe40005800000 */
[----:B------:R-:W-:Y:S02]  /*1b10*/  FSEL R83, R83, -INF , !P4 ;  /* 0xff80000053537808 */ /* 0x000fe40006000000 */
[----:B------:R-:W-:-:S02]  /*1b20*/  FSEL R86, R86, -INF , !P5 ;  /* 0xff80000056567808 */ /* 0x000fc40006800000 */
[----:B------:R-:W-:Y:S02]  /*1b30*/  FSEL R87, R87, -INF , !P6 ;  /* 0xff80000057577808 */ /* 0x000fe40007000000 */
[----:B------:R-:W-:Y:S02]  /*1b40*/  FSEL R75, R75, -INF , !P0 ;  /* 0xff8000004b4b7808 */ /* 0x000fe40004000000 */
[----:B------:R-:W-:Y:S02]  /*1b50*/  ISETP.NE.AND P0, PT, R12, RZ, PT ;  /* 0x000000ff0c00720c */ /* 0x000fe40003f05270 */
[----:B--2---:R-:W-:Y:S02]  /*1b60*/  FMNMX R9, R0, R9, !PT ;  /* 0x0000000900097209 */ /* 0x004fe40007800000 */
[----:B------:R-:W-:-:S03]  /*1b70*/  FMNMX R0, R30, R5, !PT ;  /* 0x000000051e007209 */ /* 0x000fc60007800000 */
[----:B------:R-:W2:Y:S01]  /*1b80*/  SHFL.BFLY PT, R4, R9, 0x2, 0x1f ;  /* 0x0c401f0009047f89 */ /* 0x000ea200000e0000 */
[----:B------:R-:W-:-:S04]  /*1b90*/  FMNMX R5, R31, R0, !PT ;  /* 0x000000001f057209 */ /* 0x000fc80007800000 */
[----:B------:R-:W-:-:S04]  /*1ba0*/  FMNMX R0, R34, R5, !PT ;  /* 0x0000000522007209 */ /* 0x000fc80007800000 */
[----:B------:R-:W-:-:S04]  /*1bb0*/  FMNMX R5, R35, R0, !PT ;  /* 0x0000000023057209 */ /* 0x000fc80007800000 */
[----:B------:R-:W-:-:S04]  /*1bc0*/  FMNMX R0, R38, R5, !PT ;  /* 0x0000000526007209 */ /* 0x000fc80007800000 */
[----:B------:R-:W-:-:S04]  /*1bd0*/  FMNMX R5, R39, R0, !PT ;  /* 0x0000000027057209 */ /* 0x000fc80007800000 */
[----:B------:R-:W-:Y:S02]  /*1be0*/  FMNMX R0, R42, R5, !PT ;  /* 0x000000052a007209 */ /* 0x000fe40007800000 */
[----:B--2---:R-:W-:Y:S02]  /*1bf0*/  FMNMX R4, R9, R4, !PT ;  /* 0x0000000409047209 */ /* 0x004fe40007800000 */
[----:B------:R-:W-:Y:S02]  /*1c00*/  FMNMX R5, R43, R0, !PT ;  /* 0x000000002b057209 */ /* 0x000fe40007800000 */
[----:B------:R-:W-:Y:S02]  /*1c10*/  FSETP.NEU.AND P1, PT, R4, -INF , PT ;  /* 0xff8000000400780b */ /* 0x000fe40003f2d000 */
[----:B------:R-:W-:Y:S02]  /*1c20*/  FMNMX R0, R46, R5, !PT ;  /* 0x000000052e007209 */ /* 0x000fe40007800000 */
[----:B------:R-:W-:-:S02]  /*1c30*/  FSEL R2, R4, RZ, P1 ;  /* 0x000000ff04027208 */ /* 0x000fc40000800000 */
[----:B------:R-:W-:Y:S02]  /*1c40*/  ISETP.NE.AND P1, PT, R8, RZ, PT ;  /* 0x000000ff0800720c */ /* 0x000fe40003f25270 */
[----:B------:R-:W-:Y:S01]  /*1c50*/  FMNMX R5, R47, R0, !PT ;  /* 0x000000002f057209 */ /* 0x000fe20007800000 */
[----:B------:R-:W-:Y:S01]  /*1c60*/  FMUL R2, R2, UR6 ;  /* 0x0000000602027c20 */ /* 0x000fe20008400000 */
[----:B------:R-:W-:Y:S02]  /*1c70*/  FSEL R78, R78, -INF , !P1 ;  /* 0xff8000004e4e7808 */ /* 0x000fe40004800000 */
[----:B------:R-:W-:Y:S01]  /*1c80*/  FMNMX R0, R50, R5, !PT ;  /* 0x0000000532007209 */ /* 0x000fe20007800000 */
[--C-:B------:R-:W-:Y:S01]  /*1c90*/  FFMA R24, R24, UR6, -R2.reuse ;  /* 0x0000000618187c23 */ /* 0x100fe20008000802 */
[--C-:B------:R-:W-:Y:S01]  /*1ca0*/  FFMA R9, R25, UR6, -R2.reuse ;  /* 0x0000000619097c23 */ /* 0x100fe20008000802 */
[--C-:B------:R-:W-:Y:S01]  /*1cb0*/  FFMA R8, R28, UR6, -R2.reuse ;  /* 0x000000061c087c23 */ /* 0x100fe20008000802 */
[--C-:B------:R-:W-:Y:S01]  /*1cc0*/  FFMA R11, R29, UR6, -R2.reuse ;  /* 0x000000061d0b7c23 */ /* 0x100fe20008000802 */
[--C-:B------:R-:W-:Y:S01]  /*1cd0*/  FFMA R10, R36, UR6, -R2.reuse ;  /* 0x00000006240a7c23 */ /* 0x100fe20008000802 */
[----:B------:R-:W-:Y:S01]  /*1ce0*/  FSETP.GEU.AND P1, PT, R24, -126, PT ;  /* 0xc2fc00001800780b */ /* 0x000fe20003f2e000 */
        /* <DEDUP_REMOVED lines=11> */
[----:B------:R-:W-:Y:S01]  /*1da0*/  FMNMX R5, R51, R0, !PT ;  /* 0x0000000033057209 */ /* 0x000fe20007800000 */
[----:B------:R-:W-:Y:S01]  /*1db0*/  @!P1 FMUL R24, R24, 0.5 ;  /* 0x3f00000018189820 */ /* 0x000fe20000400000 */
[--C-:B------:R-:W-:Y:S01]  /*1dc0*/  FFMA R12, R44, UR6, -R2.reuse ;  /* 0x000000062c0c7c23 */ /* 0x100fe20008000802 */
[----:B------:R-:W-:Y:S01]  /*1dd0*/  @!P2 FMUL R9, R9, 0.5 ;  /* 0x3f0000000909a820 */ /* 0x000fe20000400000 */
[----:B------:R-:W-:Y:S01]  /*1de0*/  FMNMX R0, R54, R5, !PT ;  /* 0x0000000536007209 */ /* 0x000fe20007800000 */
[----:B------:R-:W-:Y:S01]  /*1df0*/  @!P3 FMUL R8, R8, 0.5 ;  /* 0x3f0000000808b820 */ /* 0x000fe20000400000 */
[--C-:B------:R-:W-:Y:S01]  /*1e00*/  FFMA R19, R45, UR6, -R2.reuse ;  /* 0x000000062d137c23 */ /* 0x100fe20008000802 */
[----:B------:R-:W2:Y:S01]  /*1e10*/  MUFU.EX2 R24, R24 ;  /* 0x0000001800187308 */ /* 0x000ea20000000800 */
[----:B------:R-:W-:Y:S01]  /*1e20*/  @!P4 FMUL R11, R11, 0.5 ;  /* 0x3f0000000b0bc820 */ /* 0x000fe20000400000 */
[----:B------:R-:W-:Y:S01]  /*1e30*/  @!P5 FMUL R28, R28, 0.5 ;  /* 0x3f0000001c1cd820 */ /* 0x000fe20000400000 */
[----:B------:R-:W-:Y:S01]  /*1e40*/  FMNMX R5, R55, R0, !PT ;  /* 0x0000000037057209 */ /* 0x000fe20007800000 */
[----:B------:R-:W-:Y:S01]  /*1e50*/  @!P6 FMUL R13, R13, 0.5 ;  /* 0x3f0000000d0de820 */ /* 0x000fe20000400000 */
[--C-:B------:R-:W-:Y:S01]  /*1e60*/  FFMA R21, R49, UR6, -R2.reuse ;  /* 0x0000000631157c23 */ /* 0x100fe20008000802 */
[--C-:B------:R-:W-:Y:S01]  /*1e70*/  FFMA R14, R52, UR6, -R2.reuse ;  /* 0x00000006340e7c23 */ /* 0x100fe20008000802 */
[----:B------:R-:W-:Y:S01]  /*1e80*/  FMNMX R0, R58, R5, !PT ;  /* 0x000000053a007209 */ /* 0x000fe20007800000 */
[----:B------:R-:W3:Y:S01]  /*1e90*/  MUFU.EX2 R9, R9 ;  /* 0x0000000900097308 */ /* 0x000ee20000000800 */
[--C-:B------:R-:W-:Y:S01]  /*1ea0*/  FFMA R23, R53, UR6, -R2.reuse ;  /* 0x0000000635177c23 */ /* 0x100fe20008000802 */
[--C-:B------:R-:W-:Y:S01]  /*1eb0*/  FFMA R60, R60, UR6, -R2.reuse ;  /* 0x000000063c3c7c23 */ /* 0x100fe20008000802 */
[----:B------:R-:W-:Y:S01]  /*1ec0*/  FMNMX R5, R59, R0, !PT ;  /* 0x000000003b057209 */ /* 0x000fe20007800000 */
[--C-:B------:R-:W-:Y:S01]  /*1ed0*/  FFMA R25, R56, UR6, -R2.reuse ;  /* 0x0000000638197c23 */ /* 0x100fe20008000802 */
[--C-:B------:R-:W-:Y:S01]  /*1ee0*/  FFMA R57, R57, UR6, -R2.reuse ;  /* 0x0000000639397c23 */ /* 0x100fe20008000802 */
[--C-:B------:R-:W-:Y:S01]  /*1ef0*/  FFMA R61, R61, UR6, -R2.reuse ;  /* 0x000000063d3d7c23 */ /* 0x100fe20008000802 */
[----:B------:R-:W-:Y:S01]  /*1f00*/  FMNMX R0, R62, R5, !PT ;  /* 0x000000053e007209 */ /* 0x000fe20007800000 */
[----:B------:R-:W4:Y:S01]  /*1f10*/  MUFU.EX2 R8, R8 ;  /* 0x0000000800087308 */ /* 0x000f220000000800 */
[----:B--2---:R-:W-:Y:S01]  /*1f20*/  @!P1 FMUL R24, R24, R24 ;  /* 0x0000001818189220 */ /* 0x004fe20000400000 */
[----:B------:R-:W-:Y:S01]  /*1f30*/  FSETP.GEU.AND P1, PT, R10, -126, PT ;  /* 0xc2fc00000a00780b */ /* 0x000fe20003f2e000 */
[--C-:B------:R-:W-:Y:S01]  /*1f40*/  FFMA R64, R64, UR6, -R2.reuse ;  /* 0x0000000640407c23 */ /* 0x100fe20008000802 */
[----:B------:R-:W-:Y:S01]  /*1f50*/  FMNMX R5, R63, R0, !PT ;  /* 0x000000003f057209 */ /* 0x000fe20007800000 */
[--C-:B------:R-:W-:Y:S01]  /*1f60*/  FFMA R65, R65, UR6, -R2.reuse ;  /* 0x0000000641417c23 */ /* 0x100fe20008000802 */
[--C-:B------:R-:W-:Y:S01]  /*1f70*/  FFMA R72, R72, UR6, -R2.reuse ;  /* 0x0000000648487c23 */ /* 0x100fe20008000802 */
[--C-:B------:R-:W-:Y:S01]  /*1f80*/  FFMA R68, R68, UR6, -R2.reuse ;  /* 0x0000000644447c23 */ /* 0x100fe20008000802 */
[----:B------:R-:W2:Y:S01]  /*1f90*/  MUFU.EX2 R11, R11 ;  /* 0x0000000b000b7308 */ /* 0x000ea20000000800 */
[----:B---3--:R-:W-:Y:S01]  /*1fa0*/  @!P2 FMUL R9, R9, R9 ;  /* 0x000000090909a220 */ /* 0x008fe20000400000 */
[----:B------:R-:W-:Y:S01]  /*1fb0*/  FSETP.GEU.AND P2, PT, R15, -126, PT ;  /* 0xc2fc00000f00780b */ /* 0x000fe20003f4e000 */
[--C-:B------:R-:W-:Y:S01]  /*1fc0*/  FFMA R69, R69, UR6, -R2.reuse ;  /* 0x0000000645457c23 */ /* 0x100fe20008000802 */
[----:B------:R-:W-:Y:S01]  /*1fd0*/  FMNMX R0, R66, R5, !PT ;  /* 0x0000000542007209 */ /* 0x000fe20007800000 */
[--C-:B------:R-:W-:Y:S01]  /*1fe0*/  FFMA R73, R73, UR6, -R2.reuse ;  /* 0x0000000649497c23 */ /* 0x100fe20008000802 */
[--C-:B------:R-:W-:Y:S01]  /*1ff0*/  FFMA R76, R76, UR6, -R2.reuse ;  /* 0x000000064c4c7c23 */ /* 0x100fe20008000802 */
[----:B------:R-:W-:Y:S01]  /*2000*/  @!P1 FMUL R10, R10, 0.5 ;  /* 0x3f0000000a0a9820 */ /* 0x000fe20000400000 */
[----:B------:R-:W3:Y:S01]  /*2010*/  MUFU.EX2 R28, R28 ;  /* 0x0000001c001c7308 */ /* 0x000ee20000000800 */
[----:B----4-:R-:W-:Y:S01]  /*2020*/  @!P3 FMUL R8, R8, R8 ;  /* 0x000000080808b220 */ /* 0x010fe20000400000 */
[----:B------:R-:W-:Y:S01]  /*2030*/  FSETP.GEU.AND P3, PT, R32, -126, PT ;  /* 0xc2fc00002000780b */ /* 0x000fe20003f6e000 */
[--C-:B------:R-:W-:Y:S01]  /*2040*/  FFMA R77, R77, UR6, -R2.reuse ;  /* 0x000000064d4d7c23 */ /* 0x100fe20008000802 */
[----:B------:R-:W-:Y:S01]  /*2050*/  FMNMX R5, R67, R0, !PT ;  /* 0x0000000043057209 */ /* 0x000fe20007800000 */
[--C-:B------:R-:W-:Y:S01]  /*2060*/  FFMA R81, R81, UR6, -R2.reuse ;  /* 0x0000000651517c23 */ /* 0x100fe20008000802 */
[--C-:B------:R-:W-:Y:S01]  /*2070*/  FFMA R80, R80, UR6, -R2.reuse ;  /* 0x0000000650507c23 */ /* 0x100fe20008000802 */
[----:B------:R-:W-:Y:S01]  /*2080*/  @!P2 FMUL R15, R15, 0.5 ;  /* 0x3f0000000f0fa820 */ /* 0x000fe20000400000 */
[----:B------:R-:W4:Y:S01]  /*2090*/  MUFU.EX2 R10, R10 ;  /* 0x0000000a000a7308 */ /* 0x000f220000000800 */
[----:B--2---:R-:W-:Y:S01]  /*20a0*/  @!P4 FMUL R11, R11, R11 ;  /* 0x0000000b0b0bc220 */ /* 0x004fe20000400000 */
[----:B------:R-:W-:Y:S01]  /*20b0*/  FSETP.GEU.AND P4, PT, R17, -126, PT ;  /* 0xc2fc00001100780b */ /* 0x000fe20003f8e000 */
[--C-:B------:R-:W-:Y:S01]  /*20c0*/  FFMA R84, R84, UR6, -R2.reuse ;  /* 0x0000000654547c23 */ /* 0x100fe20008000802 */
[----:B------:R-:W-:Y:S01]  /*20d0*/  FMNMX R0, R70, R5, !PT ;  /* 0x0000000546007209 */ /* 0x000fe20007800000 */
[----:B------:R-:W-:-:S02]  /*20e0*/  FFMA R2, R85, UR6, -R2 ;  /* 0x0000000655027c23 */ /* 0x000fc40008000802 */
[----:B------:R-:W-:Y:S01]  /*20f0*/  @!P3 FMUL R32, R32, 0.5 ;  /* 0x3f0000002020b820 */ /* 0x000fe20000400000 */
[----:B------:R-:W2:Y:S01]  /*2100*/  MUFU.EX2 R13, R13 ;  /* 0x0000000d000d7308 */ /* 0x000ea20000000800 */
[----:B---3--:R-:W-:Y:S01]  /*2110*/  @!P5 FMUL R28, R28, R28 ;  /* 0x0000001c1c1cd220 */ /* 0x008fe20000400000 */
[----:B------:R-:W-:Y:S02]  /*2120*/  FSETP.GEU.AND P5, PT, R12, -126, PT ;  /* 0xc2fc00000c00780b */ /* 0x000fe40003fae000 */
[----:B------:R-:W-:-:S03]  /*2130*/  FMNMX R5, R71, R0, !PT ;  /* 0x0000000047057209 */ /* 0x000fc60007800000 */
[----:B------:R-:W-:Y:S01]  /*2140*/  @!P4 FMUL R17, R17, 0.5 ;  /* 0x3f0000001111c820 */ /* 0x000fe20000400000 */
[----:B------:R-:W3:Y:S01]  /*2150*/  MUFU.EX2 R15, R15 ;  /* 0x0000000f000f7308 */ /* 0x000ee20000000800 */
[----:B----4-:R-:W-:Y:S01]  /*2160*/  @!P1 FMUL R10, R10, R10 ;  /* 0x0000000a0a0a9220 */ /* 0x010fe20000400000 */
[----:B------:R-:W-:Y:S02]  /*2170*/  FSETP.GEU.AND P1, PT, R36, -126, PT ;  /* 0xc2fc00002400780b */ /* 0x000fe40003f2e000 */
[----:B------:R-:W-:-:S03]  /*2180*/  FMNMX R0, R74, R5, !PT ;  /* 0x000000054a007209 */ /* 0x000fc60007800000 */
[----:B------:R-:W-:Y:S01]  /*2190*/  @!P5 FMUL R12, R12, 0.5 ;  /* 0x3f0000000c0cd820 */ /* 0x000fe20000400000 */
[----:B------:R-:W4:Y:S01]  /*21a0*/  MUFU.EX2 R32, R32 ;  /* 0x0000002000207308 */ /* 0x000f220000000800 */
[----:B--2---:R-:W-:Y:S01]  /*21b0*/  @!P6 FMUL R13, R13, R13 ;  /* 0x0000000d0d0de220 */ /* 0x004fe20000400000 */
[----:B------:R-:W-:Y:S02]  /*21c0*/  FSETP.GEU.AND P6, PT, R19, -126, PT ;  /* 0xc2fc00001300780b */ /* 0x000fe40003fce000 */
[----:B------:R-:W-:-:S03]  /*21d0*/  FMNMX R5, R75, R0, !PT ;  /* 0x000000004b057209 */ /* 0x000fc60007800000 */
        /* <DEDUP_REMOVED lines=32> */
[----:B------:R-:W5:Y:S01]  /*23e0*/  SHFL.BFLY PT, R5, R0, 0x1, 0x1f ;  /* 0x0c201f0000057f89 */ /* 0x000f6200000e0000 */
[----:B---3--:R-:W-:Y:S01]  /*23f0*/  @!P2 FMUL R21, R21, R21 ;  /* 0x000000151515a220 */ /* 0x008fe20000400000 */
[----:B------:R-:W-:-:S04]  /*2400*/  FSETP.GEU.AND P2, PT, R61, -126, PT ;  /* 0xc2fc00003d00780b */ /* 0x000fc80003f4e000 */
[----:B------:R-:W-:Y:S01]  /*2410*/  @!P6 FMUL R57, R57, 0.5 ;  /* 0x3f0000003939e820 */ /* 0x000fe20000400000 */
[----:B------:R-:W3:Y:S01]  /*2420*/  MUFU.EX2 R29, R60 ;  /* 0x0000003c001d7308 */ /* 0x000ee20000000800 */
[----:B----4-:R-:W-:Y:S01]  /*2430*/  @!P3 FMUL R14, R14, R14 ;  /* 0x0000000e0e0eb220 */ /* 0x010fe20000400000 */
[----:B------:R-:W-:-:S06]  /*2440*/  FSETP.GEU.AND P3, PT, R64, -126, PT ;  /* 0xc2fc00004000780b */ /* 0x000fcc0003f6e000 */
[----:B------:R-:W4:Y:S01]  /*2450*/  MUFU.EX2 R25, R25 ;  /* 0x0000001900197308 */ /* 0x000f220000000800 */
[----:B--2---:R-:W-:Y:S01]  /*2460*/  @!P4 FMUL R23, R23, R23 ;  /* 0x000000171717c220 */ /* 0x004fe20000400000 */
[----:B------:R-:W-:Y:S01]  /*2470*/  FSETP.GEU.AND P4, PT, R65, -126, PT ;  /* 0xc2fc00004100780b */ /* 0x000fe20003f8e000 */
[----:B------:R-:W-:-:S04]  /*2480*/  @!P2 FMUL R61, R61, 0.5 ;  /* 0x3f0000003d3da820 */ /* 0x000fc80000400000 */
[----:B------:R-:W-:Y:S01]  /*2490*/  @!P3 FMUL R64, R64, 0.5 ;  /* 0x3f0000004040b820 */ /* 0x000fe20000400000 */
[----:B------:R-:W2:Y:S01]  /*24a0*/  MUFU.EX2 R40, R57 ;  /* 0x0000003900287308 */ /* 0x000ea20000000800 */
[----:B---3--:R-:W-:Y:S01]  /*24b0*/  @!P1 FMUL R29, R29, R29 ;  /* 0x0000001d1d1d9220 */ /* 0x008fe20000400000 */
[----:B------:R-:W-:Y:S02]  /*24c0*/  FSETP.GEU.AND P1, PT, R72, -126, PT ;  /* 0xc2fc00004800780b */ /* 0x000fe40003f2e000 */
[----:B-----5:R-:W-:-:S03]  /*24d0*/  FMNMX R5, R0, R5, !PT ;  /* 0x0000000500057209 */ /* 0x020fc60007800000 */
[----:B------:R-:W-:Y:S01]  /*24e0*/  @!P4 FMUL R65, R65, 0.5 ;  /* 0x3f0000004141c820 */ /* 0x000fe20000400000 */
[----:B------:R-:W3:Y:S01]  /*24f0*/  MUFU.EX2 R16, R61 ;  /* 0x0000003d00107308 */ /* 0x000ee20000000800 */
[----:B----4-:R-:W-:Y:S01]  /*2500*/  @!P5 FMUL R25, R25, R25 ;  /* 0x000000191919d220 */ /* 0x010fe20000400000 */
[----:B------:R-:W-:Y:S01]  /*2510*/  FSETP.GEU.AND P5, PT, R68, -126, PT ;  /* 0xc2fc00004400780b */ /* 0x000fe20003fae000 */
[----:B------:R-:W4:Y:S04]  /*2520*/  SHFL.BFLY PT, R0, R5, 0x2, 0x1f ;  /* 0x0c401f0005007f89 */ /* 0x000f2800000e0000 */
[----:B------:R-:W-:Y:S01]  /*2530*/  @!P1 FMUL R72, R72, 0.5 ;  /* 0x3f00000048489820 */ /* 0x000fe20000400000 */
[----:B------:R-:W5:Y:S01]  /*2540*/  MUFU.EX2 R33, R64 ;  /* 0x0000004000217308 */ /* 0x000f620000000800 */
[----:B--2---:R-:W-:Y:S01]  /*2550*/  @!P6 FMUL R40, R40, R40 ;  /* 0x000000282828e220 */ /* 0x004fe20000400000 */
[----:B------:R-:W-:-:S05]  /*2560*/  FSETP.GEU.AND P6, PT, R69, -126, PT ;  /* 0xc2fc00004500780b */ /* 0x000fca0003fce000 */
[----:B------:R-:W-:Y:S01]  /*2570*/  @!P5 FMUL R68, R68, 0.5 ;  /* 0x3f0000004444d820 */ /* 0x000fe20000400000 */
[----:B------:R-:W2:Y:S01]  /*2580*/  MUFU.EX2 R44, R65 ;  /* 0x00000041002c7308 */ /* 0x000ea20000000800 */
[----:B---3--:R-:W-:Y:S01]  /*2590*/  @!P2 FMUL R16, R16, R16 ;  /* 0x000000101010a220 */ /* 0x008fe20000400000 */
[----:B------:R-:W-:-:S05]  /*25a0*/  FSETP.GEU.AND P2, PT, R73, -126, PT ;  /* 0xc2fc00004900780b */ /* 0x000fca0003f4e000 */
[----:B------:R-:W-:Y:S01]  /*25b0*/  @!P6 FMUL R69, R69, 0.5 ;  /* 0x3f0000004545e820 */ /* 0x000fe20000400000 */
[----:B------:R-:W3:Y:S01]  /*25c0*/  MUFU.EX2 R41, R72 ;  /* 0x0000004800297308 */ /* 0x000ee20000000800 */
[----:B-----5:R-:W-:Y:S01]  /*25d0*/  @!P3 FMUL R33, R33, R33 ;  /* 0x000000212121b220 */ /* 0x020fe20000400000 */
[----:B------:R-:W-:Y:S02]  /*25e0*/  FSETP.GEU.AND P3, PT, R76, -126, PT ;  /* 0xc2fc00004c00780b */ /* 0x000fe40003f6e000 */
[----:B----4-:R-:W-:-:S03]  /*25f0*/  FMNMX R5, R5, R0, !PT ;  /* 0x0000000005057209 */ /* 0x010fc60007800000 */
[----:B------:R-:W-:Y:S01]  /*2600*/  @!P2 FMUL R73, R73, 0.5 ;  /* 0x3f0000004949a820 */ /* 0x000fe20000400000 */
[----:B------:R-:W4:Y:S01]  /*2610*/  MUFU.EX2 R37, R68 ;  /* 0x0000004400257308 */ /* 0x000f220000000800 */
        /* <DEDUP_REMOVED lines=8> */
[----:B----4-:R-:W-:Y:S01]  /*26a0*/  @!P5 FMUL R37, R37, R37 ;  /* 0x000000252525d220 */ /* 0x010fe20000400000 */
[----:B------:R-:W-:-:S05]  /*26b0*/  FSETP.GEU.AND P5, PT, R80, -126, PT ;  /* 0xc2fc00005000780b */ /* 0x000fca0003fae000 */
[----:B------:R-:W-:Y:S01]  /*26c0*/  @!P1 FMUL R81, R81, 0.5 ;  /* 0x3f00000051519820 */ /* 0x000fe20000400000 */
[----:B------:R-:W4:Y:S01]  /*26d0*/  MUFU.EX2 R45, R76 ;  /* 0x0000004c002d7308 */ /* 0x000f220000000800 */
[----:B--2---:R-:W-:Y:S01]  /*26e0*/  @!P6 FMUL R18, R18, R18 ;  /* 0x000000121212e220 */ /* 0x004fe20000400000 */
[----:B------:R-:W-:-:S04]  /*26f0*/  FSETP.NEU.AND P6, PT, R5, -INF , PT ;  /* 0xff8000000500780b */ /* 0x000fc80003fcd000 */
[----:B------:R-:W-:Y:S01]  /*2700*/  FSEL R0, R5, RZ, P6 ;  /* 0x000000ff05007208 */ /* 0x000fe20003000000 */
[----:B------:R-:W-:Y:S01]  /*2710*/  @!P5 FMUL R80, R80, 0.5 ;  /* 0x3f0000005050d820 */ /* 0x000fe20000400000 */
[----:B------:R-:W2:Y:S01]  /*2720*/  MUFU.EX2 R20, R77 ;  /* 0x0000004d00147308 */ /* 0x000ea20000000800 */
[----:B---3--:R-:W-:Y:S01]  /*2730*/  @!P2 FMUL R48, R48, R48 ;  /* 0x000000303030a220 */ /* 0x008fe20000400000 */
[----:B------:R-:W-:Y:S01]  /*2740*/  FSETP.GEU.AND P2, PT, R2, -126, PT ;  /* 0xc2fc00000200780b */ /* 0x000fe20003f4e000 */
[----:B------:R-:W-:Y:S01]  /*2750*/  FMUL R0, R0, UR6 ;  /* 0x0000000600007c20 */ /* 0x000fe20008400000 */
[----:B------:R-:W-:-:S03]  /*2760*/  FSETP.GEU.AND P6, PT, R84, -126, PT ;  /* 0xc2fc00005400780b */ /* 0x000fc60003fce000 */
[--C-:B------:R-:W-:Y:S01]  /*2770*/  FFMA R26, R26, UR6, -R0.reuse ;  /* 0x000000061a1a7c23 */ /* 0x100fe20008000800 */
[----:B------:R-:W3:Y:S01]  /*2780*/  MUFU.EX2 R52, R81 ;  /* 0x0000005100347308 */ /* 0x000ee20000000800 */
[--C-:B------:R-:W-:Y:S01]  /*2790*/  FFMA R53, R27, UR6, -R0.reuse ;  /* 0x000000061b357c23 */ /* 0x100fe20008000800 */
[--C-:B------:R-:W-:Y:S01]  /*27a0*/  FFMA R57, R31, UR6, -R0.reuse ;  /* 0x000000061f397c23 */ /* 0x100fe20008000800 */
[----:B----4-:R-:W-:Y:S01]  /*27b0*/  @!P3 FMUL R45, R45, R45 ;  /* 0x0000002d2d2db220 */ /* 0x010fe20000400000 */
[----:B------:R-:W-:Y:S01]  /*27c0*/  FSETP.GEU.AND P3, PT, R26, -126, PT ;  /* 0xc2fc00001a00780b */ /* 0x000fe20003f6e000 */
[--C-:B------:R-:W-:Y:S01]  /*27d0*/  FFMA R30, R30, UR6, -R0.reuse ;  /* 0x000000061e1e7c23 */ /* 0x100fe20008000800 */
[--C-:B------:R-:W-:Y:S01]  /*27e0*/  FFMA R38, R38, UR6, -R0.reuse ;  /* 0x0000000626267c23 */ /* 0x100fe20008000800 */
[----:B------:R-:W-:Y:S01]  /*27f0*/  @!P2 FMUL R2, R2, 0.5 ;  /* 0x3f0000000202a820 */ /* 0x000fe20000400000 */
[----:B------:R-:W4:Y:S01]  /*2800*/  MUFU.EX2 R49, R80 ;  /* 0x0000005000317308 */ /* 0x000f220000000800 */
[----:B--2---:R-:W-:Y:S01]  /*2810*/  @!P4 FMUL R20, R20, R20 ;  /* 0x000000141414c220 */ /* 0x004fe20000400000 */
[----:B------:R-:W-:Y:S01]  /*2820*/  FSETP.GEU.AND P4, PT, R53, -126, PT ;  /* 0xc2fc00003500780b */ /* 0x000fe20003f8e000 */
[----:B------:R-:W-:Y:S01]  /*2830*/  @!P6 FMUL R84, R84, 0.5 ;  /* 0x3f0000005454e820 */ /* 0x000fe20000400000 */
[--C-:B------:R-:W-:Y:S01]  /*2840*/  FFMA R34, R34, UR6, -R0.reuse ;  /* 0x0000000622227c23 */ /* 0x100fe20008000800 */
[--C-:B------:R-:W-:Y:S01]  /*2850*/  FFMA R50, R50, UR6, -R0.reuse ;  /* 0x0000000632327c23 */ /* 0x100fe20008000800 */
[--C-:B------:R-:W-:Y:S01]  /*2860*/  FFMA R42, R42, UR6, -R0.reuse ;  /* 0x000000062a2a7c23 */ /* 0x100fe20008000800 */
[--C-:B------:R-:W-:Y:S01]  /*2870*/  FFMA R46, R46, UR6, -R0.reuse ;  /* 0x000000062e2e7c23 */ /* 0x100fe20008000800 */
[----:B------:R2:W5:Y:S01]  /*2880*/  MUFU.EX2 R22, R2 ;  /* 0x0000000200167308 */ /* 0x0005620000000800 */
[----:B---3--:R-:W-:Y:S01]  /*2890*/  @!P1 FMUL R52, R52, R52 ;  /* 0x0000003434349220 */ /* 0x008fe20000400000 */
[----:B------:R-:W-:Y:S01]  /*28a0*/  FSETP.GEU.AND P1, PT, R57, -126, PT ;  /* 0xc2fc00003900780b */ /* 0x000fe20003f2e000 */
[----:B------:R-:W-:Y:S01]  /*28b0*/  @!P3 FMUL R26, R26, 0.5 ;  /* 0x3f0000001a1ab820 */ /* 0x000fe20000400000 */
[--C-:B------:R-:W-:Y:S01]  /*28c0*/  FFMA R63, R63, UR6, -R0.reuse ;  /* 0x000000063f3f7c23 */ /* 0x100fe20008000800 */
[--C-:B------:R-:W-:Y:S01]  /*28d0*/  FFMA R67, R67, UR6, -R0.reuse ;  /* 0x0000000643437c23 */ /* 0x100fe20008000800 */
[--C-:B------:R-:W-:Y:S01]  /*28e0*/  FFMA R54, R54, UR6, -R0.reuse ;  /* 0x0000000636367c23 */ /* 0x100fe20008000800 */
[----:B------:R-:W-:Y:S01]  /*28f0*/  @!P4 FMUL R53, R53, 0.5 ;  /* 0x3f0000003535c820 */ /* 0x000fe20000400000 */
[----:B------:R3:W1:Y:S01]  /*2900*/  MUFU.EX2 R31, R26 ;  /* 0x0000001a001f7308 */ /* 0x0006620000000800 */
[----:B----4-:R-:W-:Y:S01]  /*2910*/  @!P5 FMUL R49, R49, R49 ;  /* 0x000000313131d220 */ /* 0x010fe20000400000 */
[----:B------:R-:W-:Y:S01]  /*2920*/  FSETP.GEU.AND P5, PT, R30, -126, PT ;  /* 0xc2fc00001e00780b */ /* 0x000fe20003fae000 */
[--C-:B--2---:R-:W-:Y:S01]  /*2930*/  FFMA R2, R35, UR6, -R0.reuse ;  /* 0x0000000623027c23 */ /* 0x104fe20008000800 */
[--C-:B------:R-:W-:Y:S01]  /*2940*/  FFMA R75, R75, UR6, -R0.reuse ;  /* 0x000000064b4b7c23 */ /* 0x100fe20008000800 */
[--C-:B------:R-:W-:Y:S01]  /*2950*/  FFMA R59, R59, UR6, -R0.reuse ;  /* 0x000000063b3b7c23 */ /* 0x100fe20008000800 */
[--C-:B------:R-:W-:Y:S01]  /*2960*/  FFMA R83, R83, UR6, -R0.reuse ;  /* 0x0000000653537c23 */ /* 0x100fe20008000800 */
[----:B------:R-:W-:Y:S01]  /*2970*/  @!P1 FMUL R57, R57, 0.5 ;  /* 0x3f00000039399820 */ /* 0x000fe20000400000 */
[----:B------:R-:W2:Y:S01]  /*2980*/  MUFU.EX2 R56, R53 ;  /* 0x0000003500387308 */ /* 0x000ea20000000800 */
[--C-:B---3--:R-:W-:Y:S01]  /*2990*/  FFMA R26, R39, UR6, -R0.reuse ;  /* 0x00000006271a7c23 */ /* 0x108fe20008000800 */
[----:B-----5:R-:W-:Y:S01]  /*29a0*/  @!P2 FMUL R22, R22, R22 ;  /* 0x000000161616a220 */ /* 0x020fe20000400000 */
[----:B------:R-:W-:Y:S01]  /*29b0*/  FSETP.GEU.AND P2, PT, R2, -126, PT ;  /* 0xc2fc00000200780b */ /* 0x000fe20003f4e000 */
[--C-:B------:R-:W-:Y:S01]  /*29c0*/  FFMA R71, R71, UR6, -R0.reuse ;  /* 0x0000000647477c23 */ /* 0x100fe20008000800 */
[--C-:B------:R-:W-:Y:S01]  /*29d0*/  FFMA R78, R78, UR6, -R0.reuse ;  /* 0x000000064e4e7c23 */ /* 0x100fe20008000800 */
[--C-:B------:R-:W-:Y:S01]  /*29e0*/  FFMA R79, R79, UR6, -R0.reuse ;  /* 0x000000064f4f7c23 */ /* 0x100fe20008000800 */
[----:B------:R-:W-:Y:S01]  /*29f0*/  @!P5 FMUL R30, R30, 0.5 ;  /* 0x3f0000001e1ed820 */ /* 0x000fe20000400000 */
[----:B------:R3:W4:Y:S01]  /*2a00*/  MUFU.EX2 R60, R57 ;  /* 0x00000039003c7308 */ /* 0x0007220000000800 */
[----:B-1----:R-:W-:Y:S01]  /*2a10*/  @!P3 FMUL R31, R31, R31 ;  /* 0x0000001f1f1fb220 */ /* 0x002fe20000400000 */
[----:B------:R-:W-:Y:S01]  /*2a20*/  FSETP.GEU.AND P3, PT, R38, -126, PT ;  /* 0xc2fc00002600780b */ /* 0x000fe20003f6e000 */
[----:B------:R-:W-:Y:S01]  /*2a30*/  FFMA R86, R86, UR6, -R0 ;  /* 0x0000000656567c23 */ /* 0x000fe20008000800 */
[----:B------:R-:W-:Y:S01]  /*2a40*/  FADD R61, R36, R49 ;  /* 0x00000031243d7221 */ /* 0x000fe20000000000 */
[----:B------:R-:W-:Y:S01]  /*2a50*/  FADD R65, R21, R52 ;  /* 0x0000003415417221 */ /* 0x000fe20000000000 */
[----:B------:R-:W-:-:S02]  /*2a60*/  F2FP.BF16.F32.PACK_AB R52, R52, R49 ;  /* 0x000000313434723e */ /* 0x000fc400000010ff */
[----:B------:R-:W1:Y:S01]  /*2a70*/  MUFU.EX2 R27, R84 ;  /* 0x00000054001b7308 */ /* 0x000e620000000800 */
[----:B--2---:R-:W-:Y:S01]  /*2a80*/  @!P4 FMUL R56, R56, R56 ;  /* 0x000000383838c220 */ /* 0x004fe20000400000 */
[----:B------:R-:W-:Y:S01]  /*2a90*/  FSETP.GEU.AND P4, PT, R26, -126, PT ;  /* 0xc2fc00001a00780b */ /* 0x000fe20003f8e000 */
[----:B------:R-:W-:Y:S01]  /*2aa0*/  @!P2 FMUL R2, R2, 0.5 ;  /* 0x3f0000000202a820 */ /* 0x000fe20000400000 */
[----:B---3--:R-:W-:Y:S01]  /*2ab0*/  FADD R57, R32, R41 ;  /* 0x0000002920397221 */ /* 0x008fe20000000000 */
[----:B------:R-:W-:Y:S02]  /*2ac0*/  F2FP.BF16.F32.PACK_AB R32, R17, R32 ;  /* 0x000000201120723e */ /* 0x000fe400000010ff */
[----:B------:R-:W-:Y:S01]  /*2ad0*/  @!P3 FMUL R38, R38, 0.5 ;  /* 0x3f0000002626b820 */ /* 0x000fe20000400000 */
[----:B------:R2:W3:Y:S01]  /*2ae0*/  MUFU.EX2 R35, R30 ;  /* 0x0000001e00237308 */ /* 0x0004e20000000800 */
[----:B----4-:R-:W-:Y:S01]  /*2af0*/  @!P1 FMUL R60, R60, R60 ;  /* 0x0000003c3c3c9220 */ /* 0x010fe20000400000 */
[----:B------:R-:W-:-:S05]  /*2b00*/  F2FP.BF16.F32.PACK_AB R36, R21, R36 ;  /* 0x000000241524723e */ /* 0x000fca00000010ff */
[----:B------:R-:W-:Y:S01]  /*2b10*/  @!P4 FMUL R26, R26, 0.5 ;  /* 0x3f0000001a1ac820 */ /* 0x000fe20000400000 */
[----:B------:R4:W5:Y:S01]  /*2b20*/  MUFU.EX2 R64, R2 ;  /* 0x0000000200407308 */ /* 0x0009620000000800 */
[----:B--2---:R-:W-:Y:S01]  /*2b30*/  FFMA R30, R43, UR6, -R0 ;  /* 0x000000062b1e7c23 */ /* 0x004fe20008000800 */
[----:B-1----:R-:W-:Y:S01]  /*2b40*/  @!P6 FMUL R27, R27, R27 ;  /* 0x0000001b1b1be220 */ /* 0x002fe20000400000 */
[----:B------:R-:W-:-:S03]  /*2b50*/  FSETP.GEU.AND P6, PT, R34, -126, PT ;  /* 0xc2fc00002200780b */ /* 0x000fc60003fce000 */
[----:B------:R-:W-:Y:S02]  /*2b60*/  FSETP.GEU.AND P1, PT, R30, -126, PT ;  /* 0xc2fc00001e00780b */ /* 0x000fe40003f2e000 */
[----:B------:R-:W1:Y:S01]  /*2b70*/  MUFU.EX2 R43, R38 ;  /* 0x00000026002b7308 */ /* 0x000e620000000800 */
[----:B----4-:R-:W-:Y:S01]  /*2b80*/  FFMA R2, R47, UR6, -R0 ;  /* 0x000000062f027c23 */ /* 0x010fe20008000800 */
[----:B---3--:R-:W-:Y:S01]  /*2b90*/  @!P5 FMUL R35, R35, R35 ;  /* 0x000000232323d220 */ /* 0x008fe20000400000 */
[----:B------:R-:W-:-:S05]  /*2ba0*/  FSETP.GEU.AND P5, PT, R42, -126, PT ;  /* 0xc2fc00002a00780b */ /* 0x000fca0003fae000 */
[----:B------:R-:W-:Y:S01]  /*2bb0*/  @!P6 FMUL R34, R34, 0.5 ;  /* 0x3f0000002222e820 */ /* 0x000fe20000400000 */
[----:B------:R2:W3:Y:S01]  /*2bc0*/  MUFU.EX2 R68, R26 ;  /* 0x0000001a00447308 */ /* 0x0004e20000000800 */
[----:B-----5:R-:W-:Y:S01]  /*2bd0*/  @!P2 FMUL R64, R64, R64 ;  /* 0x000000404040a220 */ /* 0x020fe20000400000 */
[----:B------:R-:W-:Y:S01]  /*2be0*/  @!P1 FMUL R30, R30, 0.5 ;  /* 0x3f0000001e1e9820 */ /* 0x000fe20000400000 */
[----:B------:R-:W-:-:S04]  /*2bf0*/  FSETP.GEU.AND P2, PT, R2, -126, PT ;  /* 0xc2fc00000200780b */ /* 0x000fc80003f4e000 */
[----:B------:R-:W-:Y:S01]  /*2c00*/  @!P5 FMUL R42, R42, 0.5 ;  /* 0x3f0000002a2ad820 */ /* 0x000fe20000400000 */
[----:B------:R4:W5:Y:S01]  /*2c10*/  MUFU.EX2 R72, R30 ;  /* 0x0000001e00487308 */ /* 0x0009620000000800 */
[----:B--2---:R-:W-:Y:S01]  /*2c20*/  FFMA R26, R51, UR6, -R0 ;  /* 0x00000006331a7c23 */ /* 0x004fe20008000800 */
[----:B-1----:R-:W-:Y:S01]  /*2c30*/  @!P3 FMUL R43, R43, R43 ;  /* 0x0000002b2b2bb220 */ /* 0x002fe20000400000 */
[----:B------:R-:W-:-:S05]  /*2c40*/  FSETP.GEU.AND P3, PT, R50, -126, PT ;  /* 0xc2fc00003200780b */ /* 0x000fca0003f6e000 */
[----:B------:R1:W2:Y:S01]  /*2c50*/  MUFU.EX2 R39, R34 ;  /* 0x0000002200277308 */ /* 0x0002a20000000800 */
[----:B----4-:R-:W-:Y:S01]  /*2c60*/  FFMA R30, R55, UR6, -R0 ;  /* 0x00000006371e7c23 */ /* 0x010fe20008000800 */
[----:B---3--:R-:W-:Y:S01]  /*2c70*/  @!P4 FMUL R68, R68, R68 ;  /* 0x000000444444c220 */ /* 0x008fe20000400000 */
[----:B------:R-:W-:Y:S01]  /*2c80*/  FSETP.GEU.AND P4, PT, R26, -126, PT ;  /* 0xc2fc00001a00780b */ /* 0x000fe20003f8e000 */
[----:B------:R-:W-:-:S04]  /*2c90*/  @!P2 FMUL R2, R2, 0.5 ;  /* 0x3f0000000202a820 */ /* 0x000fc80000400000 */
[----:B------:R-:W-:Y:S01]  /*2ca0*/  @!P3 FMUL R50, R50, 0.5 ;  /* 0x3f0000003232b820 */ /* 0x000fe20000400000 */
[----:B-----5:R-:W-:Y:S01]  /*2cb0*/  @!P1 FMUL R72, R72, R72 ;  /* 0x0000004848489220 */ /* 0x020fe20000400000 */
[----:B------:R-:W-:Y:S01]  /*2cc0*/  FSETP.GEU.AND P1, PT, R30, -126, PT ;  /* 0xc2fc00001e00780b */ /* 0x000fe20003f2e000 */
[----:B------:R3:W4:Y:S01]  /*2cd0*/  MUFU.EX2 R76, R2 ;  /* 0x00000002004c7308 */ /* 0x0007220000000800 */
[----:B-1----:R-:W-:-:S04]  /*2ce0*/  FFMA R34, R58, UR6, -R0 ;  /* 0x000000063a227c23 */ /* 0x002fc80008000800 */
[----:B------:R-:W-:Y:S01]  /*2cf0*/  @!P4 FMUL R26, R26, 0.5 ;  /* 0x3f0000001a1ac820 */ /* 0x000fe20000400000 */
[----:B--2---:R-:W-:Y:S01]  /*2d00*/  @!P6 FMUL R39, R39, R39 ;  /* 0x000000272727e220 */ /* 0x004fe20000400000 */
[----:B------:R-:W-:Y:S01]  /*2d10*/  FSETP.GEU.AND P6, PT, R46, -126, PT ;  /* 0xc2fc00002e00780b */ /* 0x000fe20003fce000 */
[----:B------:R-:W1:Y:S01]  /*2d20*/  MUFU.EX2 R53, R50 ;  /* 0x0000003200357308 */ /* 0x000e620000000800 */
[----:B---3--:R-:W-:-:S03]  /*2d30*/  FFMA R2, R62, UR6, -R0 ;  /* 0x000000063e027c23 */ /* 0x008fc60008000800 */
[----:B------:R-:W-:-:S04]  /*2d40*/  @!P1 FMUL R30, R30, 0.5 ;  /* 0x3f0000001e1e9820 */ /* 0x000fc80000400000 */
[----:B------:R2:W3:Y:S01]  /*2d50*/  MUFU.EX2 R58, R26 ;  /* 0x0000001a003a7308 */ /* 0x0004e20000000800 */
[----:B----4-:R-:W-:Y:S01]  /*2d60*/  @!P2 FMUL R76, R76, R76 ;  /* 0x0000004c4c4ca220 */ /* 0x010fe20000400000 */
[----:B------:R-:W-:Y:S02]  /*2d70*/  FSETP.GEU.AND P2, PT, R59, -126, PT ;  /* 0xc2fc00003b00780b */ /* 0x000fe40003f4e000 */
[----:B------:R-:W-:-:S04]  /*2d80*/  @!P6 FMUL R46, R46, 0.5 ;  /* 0x3f0000002e2ee820 */ /* 0x000fc80000400000 */
[----:B------:R4:W5:Y:S01]  /*2d90*/  MUFU.EX2 R62, R30 ;  /* 0x0000001e003e7308 */ /* 0x0009620000000800 */
[----:B-1----:R-:W-:Y:S01]  /*2da0*/  @!P3 FMUL R53, R53, R53 ;  /* 0x000000353535b220 */ /* 0x002fe20000400000 */
[----:B------:R-:W-:Y:S01]  /*2db0*/  FSETP.GEU.AND P3, PT, R2, -126, PT ;  /* 0xc2fc00000200780b */ /* 0x000fe20003f6e000 */
[----:B--2---:R-:W-:-:S04]  /*2dc0*/  FFMA R26, R66, UR6, -R0 ;  /* 0x00000006421a7c23 */ /* 0x004fc80008000800 */
[----:B------:R-:W-:Y:S01]  /*2dd0*/  @!P2 FMUL R59, R59, 0.5 ;  /* 0x3f0000003b3ba820 */ /* 0x000fe20000400000 */
[----:B------:R-:W1:Y:S01]  /*2de0*/  MUFU.EX2 R47, R42 ;  /* 0x0000002a002f7308 */ /* 0x000e620000000800 */
[----:B---3--:R-:W-:Y:S01]  /*2df0*/  @!P4 FMUL R58, R58, R58 ;  /* 0x0000003a3a3ac220 */ /* 0x008fe20000400000 */
[----:B------:R-:W-:Y:S01]  /*2e00*/  FSETP.GEU.AND P4, PT, R63, -126, PT ;  /* 0xc2fc00003f00780b */ /* 0x000fe20003f8e000 */
[----:B----4-:R-:W-:-:S04]  /*2e10*/  FFMA R30, R70, UR6, -R0 ;  /* 0x00000006461e7c23 */ /* 0x010fc80008000800 */
[----:B------:R-:W-:Y:S01]  /*2e20*/  @!P3 FMUL R2, R2, 0.5 ;  /* 0x3f0000000202b820 */ /* 0x000fe20000400000 */
[----:B------:R-:W2:Y:S01]  /*2e30*/  MUFU.EX2 R51, R46 ;  /* 0x0000002e00337308 */ /* 0x000ea20000000800 */
[----:B-----5:R-:W-:Y:S01]  /*2e40*/  @!P1 FMUL R62, R62, R62 ;  /* 0x0000003e3e3e9220 */ /* 0x020fe20000400000 */
[----:B------:R-:W-:-:S05]  /*2e50*/  FSETP.GEU.AND P1, PT, R67, -126, PT ;  /* 0xc2fc00004300780b */ /* 0x000fca0003f2e000 */
[----:B------:R-:W-:Y:S01]  /*2e60*/  @!P4 FMUL R63, R63, 0.5 ;  /* 0x3f0000003f3fc820 */ /* 0x000fe20000400000 */
[----:B------:R3:W4:Y:S01]  /*2e70*/  MUFU.EX2 R66, R2 ;  /* 0x0000000200427308 */ /* 0x0007220000000800 */
[----:B-1----:R-:W-:Y:S01]  /*2e80*/  @!P5 FMUL R47, R47, R47 ;  /* 0x0000002f2f2fd220 */ /* 0x002fe20000400000 */
[----:B------:R-:W-:-:S05]  /*2e90*/  FSETP.GEU.AND P5, PT, R54, -126, PT ;  /* 0xc2fc00003600780b */ /* 0x000fca0003fae000 */
[----:B------:R-:W-:Y:S01]  /*2ea0*/  @!P1 FMUL R67, R67, 0.5 ;  /* 0x3f00000043439820 */ /* 0x000fe20000400000 */
[----:B------:R-:W1:Y:S01]  /*2eb0*/  MUFU.EX2 R63, R63 ;  /* 0x0000003f003f7308 */ /* 0x000e620000000800 */
[----:B--2---:R-:W-:Y:S01]  /*2ec0*/  @!P6 FMUL R51, R51, R51 ;  /* 0x000000333333e220 */ /* 0x004fe20000400000 */
[----:B------:R-:W-:Y:S01]  /*2ed0*/  FSETP.GEU.AND P6, PT, R34, -126, PT ;  /* 0xc2fc00002200780b */ /* 0x000fe20003fce000 */
[----:B---3--:R-:W-:-:S04]  /*2ee0*/  FFMA R2, R82, UR6, -R0 ;  /* 0x0000000652027c23 */ /* 0x008fc80008000800 */
[----:B------:R-:W-:Y:S01]  /*2ef0*/  @!P5 FMUL R54, R54, 0.5 ;  /* 0x3f0000003636d820 */ /* 0x000fe20000400000 */
[----:B------:R-:W2:Y:S01]  /*2f00*/  MUFU.EX2 R67, R67 ;  /* 0x0000004300437308 */ /* 0x000ea20000000800 */
[----:B----4-:R-:W-:Y:S01]  /*2f10*/  @!P3 FMUL R66, R66, R66 ;  /* 0x000000424242b220 */ /* 0x010fe20000400000 */
[----:B------:R-:W-:-:S05]  /*2f20*/  FSETP.GEU.AND P3, PT, R75, -126, PT ;  /* 0xc2fc00004b00780b */ /* 0x000fca0003f6e000 */
[----:B------:R-:W-:Y:S01]  /*2f30*/  @!P6 FMUL R34, R34, 0.5 ;  /* 0x3f0000002222e820 */ /* 0x000fe20000400000 */
[----:B------:R-:W3:Y:S01]  /*2f40*/  MUFU.EX2 R55, R54 ;  /* 0x0000003600377308 */ /* 0x000ee20000000800 */
[----:B-1----:R-:W-:Y:S01]  /*2f50*/  @!P4 FMUL R63, R63, R63 ;  /* 0x0000003f3f3fc220 */ /* 0x002fe20000400000 */
[----:B------:R-:W-:-:S05]  /*2f60*/  FSETP.GEU.AND P4, PT, R2, -126, PT ;  /* 0xc2fc00000200780b */ /* 0x000fca0003f8e000 */
[----:B------:R-:W-:Y:S01]  /*2f70*/  @!P3 FMUL R75, R75, 0.5 ;  /* 0x3f0000004b4bb820 */ /* 0x000fe20000400000 */
[----:B------:R1:W4:Y:S01]  /*2f80*/  MUFU.EX2 R80, R34 ;  /* 0x0000002200507308 */ /* 0x0003220000000800 */
[----:B--2---:R-:W-:Y:S01]  /*2f90*/  @!P1 FMUL R67, R67, R67 ;  /* 0x0000004343439220 */ /* 0x004fe20000400000 */
[----:B------:R-:W-:-:S03]  /*2fa0*/  FSETP.GEU.AND P1, PT, R83, -126, PT ;  /* 0xc2fc00005300780b */ /* 0x000fc60003f2e000 */
[----:B------:R-:W-:Y:S02]  /*2fb0*/  FADD R50, R64, R67 ;  /* 0x0000004340327221 */ /* 0x000fe40000000000 */
[----:B------:R-:W-:Y:S01]  /*2fc0*/  @!P4 FMUL R2, R2, 0.5 ;  /* 0x3f0000000202c820 */ /* 0x000fe20000400000 */
[----:B------:R-:W2:Y:S01]  /*2fd0*/  MUFU.EX2 R75, R75 ;  /* 0x0000004b004b7308 */ /* 0x000ea20000000800 */
[--C-:B-1----:R-:W-:Y:S01]  /*2fe0*/  FFMA R34, R74, UR6, -R0.reuse ;  /* 0x000000064a227c23 */ /* 0x102fe20008000800 */
[----:B---3--:R-:W-:Y:S01]  /*2ff0*/  @!P5 FMUL R55, R55, R55 ;  /* 0x000000373737d220 */ /* 0x008fe20000400000 */
[----:B------:R-:W-:Y:S01]  /*3000*/  FSETP.GEU.AND P5, PT, R26, -126, PT ;  /* 0xc2fc00001a00780b */ /* 0x000fe20003fae000 */
[----:B------:R-:W-:-:S03]  /*3010*/  FFMA R0, R87, UR6, -R0 ;  /* 0x0000000657007c23 */ /* 0x000fc60008000800 */
[----:B------:R-:W-:Y:S01]  /*3020*/  @!P1 FMUL R83, R83, 0.5 ;  /* 0x3f00000053539820 */ /* 0x000fe20000400000 */
[----:B------:R1:W3:Y:S01]  /*3030*/  MUFU.EX2 R84, R2 ;  /* 0x0000000200547308 */ /* 0x0002e20000000800 */
[----:B----4-:R-:W-:Y:S01]  /*3040*/  @!P6 FMUL R80, R80, R80 ;  /* 0x000000505050e220 */ /* 0x010fe20000400000 */
[----:B------:R-:W-:-:S06]  /*3050*/  FSETP.GEU.AND P6, PT, R34, -126, PT ;  /* 0xc2fc00002200780b */ /* 0x000fcc0003fce000 */
[----:B------:R-:W-:Y:S01]  /*3060*/  @!P5 FMUL R26, R26, 0.5 ;  /* 0x3f0000001a1ad820 */ /* 0x000fe20000400000 */
[----:B------:R-:W4:Y:S01]  /*3070*/  MUFU.EX2 R59, R59 ;  /* 0x0000003b003b7308 */ /* 0x000f220000000800 */
[----:B--2---:R-:W-:Y:S01]  /*3080*/  @!P3 FMUL R75, R75, R75 ;  /* 0x0000004b4b4bb220 */ /* 0x004fe20000400000 */
[----:B------:R-:W-:Y:S01]  /*3090*/  FSETP.GEU.AND P3, PT, R79, -126, PT ;  /* 0xc2fc00004f00780b */ /* 0x000fe20003f6e000 */
[----:B-1----:R-:W-:Y:S01]  /*30a0*/  FADD R2, R24, R25 ;  /* 0x0000001918027221 */ /* 0x002fe20000000000 */
[----:B------:R-:W-:Y:S01]  /*30b0*/  F2FP.BF16.F32.PACK_AB R24, R9, R24 ;  /* 0x000000180918723e */ /* 0x000fe200000010ff */
[----:B------:R-:W-:Y:S01]  /*30c0*/  FADD R81, R72, R75 ;  /* 0x0000004b48517221 */ /* 0x000fe20000000000 */
[----:B------:R-:W-:Y:S02]  /*30d0*/  @!P6 FMUL R34, R34, 0.5 ;  /* 0x3f0000002222e820 */ /* 0x000fe40000400000 */
[----:B------:R1:W2:Y:S01]  /*30e0*/  MUFU.EX2 R70, R26 ;  /* 0x0000001a00467308 */ /* 0x0002a20000000800 */
[----:B---3--:R-:W-:Y:S01]  /*30f0*/  @!P4 FMUL R84, R84, R84 ;  /* 0x000000545454c220 */ /* 0x008fe20000400000 */
[----:B------:R-:W-:-:S03]  /*3100*/  FSETP.GEU.AND P4, PT, R86, -126, PT ;  /* 0xc2fc00005600780b */ /* 0x000fc60003f8e000 */
[----:B------:R-:W-:Y:S02]  /*3110*/  FADD R85, R53, R84 ;  /* 0x0000005435557221 */ /* 0x000fe40000000000 */
[----:B------:R-:W-:Y:S01]  /*3120*/  @!P3 FMUL R79, R79, 0.5 ;  /* 0x3f0000004f4fb820 */ /* 0x000fe20000400000 */
[----:B------:R3:W5:Y:S01]  /*3130*/  MUFU.EX2 R82, R34 ;  /* 0x0000002200527308 */ /* 0x0007620000000800 */
[----:B----4-:R-:W-:Y:S01]  /*3140*/  @!P2 FMUL R59, R59, R59 ;  /* 0x0000003b3b3ba220 */ /* 0x010fe20000400000 */
[----:B------:R-:W-:Y:S01]  /*3150*/  FSETP.GEU.AND P2, PT, R30, -126, PT ;  /* 0xc2fc00001e00780b */ /* 0x000fe20003f4e000 */
[----:B-1----:R-:W-:Y:S01]  /*3160*/  FADD R26, R28, R33 ;  /* 0x000000211c1a7221 */ /* 0x002fe20000000000 */
[----:B------:R-:W-:-:S03]  /*3170*/  F2FP.BF16.F32.PACK_AB R28, R13, R28 ;  /* 0x0000001c0d1c723e */ /* 0x000fc600000010ff */
[----:B------:R-:W-:Y:S01]  /*3180*/  @!P4 FMUL R86, R86, 0.5 ;  /* 0x3f0000005656c820 */ /* 0x000fe20000400000 */
[----:B------:R-:W1:Y:S01]  /*3190*/  MUFU.EX2 R83, R83 ;  /* 0x0000005300537308 */ /* 0x000e620000000800 */
[----:B--2---:R-:W-:Y:S01]  /*31a0*/  @!P5 FMUL R70, R70, R70 ;  /* 0x000000464646d220 */ /* 0x004fe20000400000 */
[----:B------:R-:W-:Y:S01]  /*31b0*/  FSETP.GEU.AND P5, PT, R71, -126, PT ;  /* 0xc2fc00004700780b */ /* 0x000fe20003fae000 */
[----:B---3--:R-:W-:Y:S01]  /*31c0*/  FADD R34, R2, R57 ;  /* 0x0000003902227221 */ /* 0x008fe20000000000 */
[----:B------:R-:W-:Y:S01]  /*31d0*/  FADD R2, R9, R40 ;  /* 0x0000002809027221 */ /* 0x000fe20000000000 */
[----:B------:R-:W-:Y:S01]  /*31e0*/  FADD R57, R17, R48 ;  /* 0x0000003011397221 */ /* 0x000fe20000000000 */
[----:B------:R-:W-:Y:S01]  /*31f0*/  FADD R69, R26, R61 ;  /* 0x0000003d1a457221 */ /* 0x000fe20000000000 */
[----:B------:R-:W-:Y:S01]  /*3200*/  @!P2 FMUL R30, R30, 0.5 ;  /* 0x3f0000001e1ea820 */ /* 0x000fe20000400000 */
[----:B------:R-:W-:Y:S01]  /*3210*/  MUFU.EX2 R79, R79 ;  /* 0x0000004f004f7308 */ /* 0x000fe20000000800 */
[----:B-----5:R-:W-:Y:S01]  /*3220*/  @!P6 FMUL R82, R82, R82 ;  /* 0x000000525252e220 */ /* 0x020fe20000400000 */
[----:B------:R-:W-:Y:S01]  /*3230*/  FSETP.GEU.AND P6, PT, R78, -126, PT ;  /* 0xc2fc00004e00780b */ /* 0x000fe20003fce000 */
[----:B------:R-:W-:Y:S01]  /*3240*/  FADD R38, R2, R57 ;  /* 0x0000003902267221 */ /* 0x000fe20000000000 */
[----:B------:R-:W-:Y:S01]  /*3250*/  FADD R57, R19, R20 ;  /* 0x0000001413397221 */ /* 0x000fe20000000000 */
[----:B------:R-:W-:Y:S01]  /*3260*/  FADD R2, R11, R16 ;  /* 0x000000100b027221 */ /* 0x000fe20000000000 */
[----:B------:R-:W-:Y:S01]  /*3270*/  FADD R26, R8, R29 ;  /* 0x0000001d081a7221 */ /* 0x000fe20000000000 */
[----:B------:R-:W-:Y:S01]  /*3280*/  @!P5 FMUL R71, R71, 0.5 ;  /* 0x3f0000004747d820 */ /* 0x000fe20000400000 */
[----:B------:R2:W3:Y:S01]  /*3290*/  MUFU.EX2 R74, R30 ;  /* 0x0000001e004a7308 */ /* 0x0004e20000000800 */
[----:B-1----:R-:W-:Y:S01]  /*32a0*/  @!P1 FMUL R83, R83, R83 ;  /* 0x0000005353539220 */ /* 0x002fe20000400000 */
[----:B------:R-:W-:Y:S01]  /*32b0*/  FSETP.GEU.AND P1, PT, R0, -126, PT ;  /* 0xc2fc00000000780b */ /* 0x000fe20003f2e000 */
[----:B------:R-:W-:Y:S01]  /*32c0*/  FADD R2, R2, R57 ;  /* 0x0000003902027221 */ /* 0x000fe20000000000 */
[----:B------:R-:W-:Y:S01]  /*32d0*/  FADD R61, R12, R45 ;  /* 0x0000002d0c3d7221 */ /* 0x000fe20000000000 */
[----:B------:R-:W-:Y:S01]  /*32e0*/  FADD R77, R47, R82 ;  /* 0x000000522f4d7221 */ /* 0x000fe20000000000 */
[----:B------:R-:W-:Y:S01]  /*32f0*/  FADD R46, R39, R70 ;  /* 0x00000046272e7221 */ /* 0x000fe20000000000 */
[----:B------:R-:W-:Y:S01]  /*3300*/  @!P6 FMUL R78, R78, 0.5 ;  /* 0x3f0000004e4ee820 */ /* 0x000fe20000400000 */
[----:B------:R-:W1:Y:S01]  /*3310*/  MUFU.EX2 R71, R71 ;  /* 0x0000004700477308 */ /* 0x000e620000000800 */
[----:B--2---:R-:W-:Y:S01]  /*3320*/  FADD R30, R13, R44 ;  /* 0x0000002c0d1e7221 */ /* 0x004fe20000000000 */
[----:B------:R-:W-:Y:S01]  /*3330*/  FADD R42, R26, R61 ;  /* 0x0000003d1a2a7221 */ /* 0x000fe20000000000 */
[----:B------:R-:W-:Y:S01]  /*3340*/  FADD R26, R10, R37 ;  /* 0x000000250a1a7221 */ /* 0x000fe20000000000 */
[----:B------:R-:W-:Y:S01]  /*3350*/  FADD R61, R14, R27 ;  /* 0x0000001b0e3d7221 */ /* 0x000fe20000000000 */
[----:B------:R-:W-:Y:S01]  /*3360*/  FADD R73, R30, R65 ;  /* 0x000000411e497221 */ /* 0x000fe20000000000 */
[----:B------:R-:W-:Y:S01]  /*3370*/  FADD R30, R15, R18 ;  /* 0x000000120f1e7221 */ /* 0x000fe20000000000 */
[----:B------:R-:W-:Y:S01]  /*3380*/  @!P1 FMUL R0, R0, 0.5 ;  /* 0x3f00000000009820 */ /* 0x000fe20000400000 */
[----:B------:R-:W2:Y:S01]  /*3390*/  MUFU.EX2 R78, R78 ;  /* 0x0000004e004e7308 */ /* 0x000ea20000000800 */
[----:B------:R-:W-:Y:S01]  /*33a0*/  FADD R65, R23, R22 ;  /* 0x0000001617417221 */ /* 0x000fe20000000000 */
[----:B------:R-:W-:Y:S01]  /*33b0*/  FADD R61, R26, R61 ;  /* 0x0000003d1a3d7221 */ /* 0x000fe20000000000 */
[----:B------:R-:W-:Y:S01]  /*33c0*/  FADD R26, R31, R80 ;  /* 0x000000501f1a7221 */ /* 0x000fe20000000000 */
[----:B------:R-:W-:Y:S01]  /*33d0*/  FADD R87, R58, R83 ;  /* 0x000000533a577221 */ /* 0x000fe20000000000 */
[----:B------:R-:W-:Y:S01]  /*33e0*/  FADD R65, R30, R65 ;  /* 0x000000411e417221 */ /* 0x000fe20000000000 */
[----:B------:R-:W-:Y:S01]  /*33f0*/  FADD R30, R56, R59 ;  /* 0x0000003b381e7221 */ /* 0x000fe20000000000 */
[----:B---3--:R-:W-:Y:S01]  /*3400*/  @!P2 FMUL R74, R74, R74 ;  /* 0x0000004a4a4aa220 */ /* 0x008fe20000400000 */
[----:B------:R-:W3:Y:S01]  /*3410*/  MUFU.EX2 R86, R86 ;  /* 0x0000005600567308 */ /* 0x000ee20000000800 */
[----:B-1----:R-:W-:Y:S01]  /*3420*/  @!P5 FMUL R71, R71, R71 ;  /* 0x000000474747d220 */ /* 0x002fe20000400000 */
[----:B------:R-:W-:Y:S01]  /*3430*/  @!P3 FMUL R79, R79, R79 ;  /* 0x0000004f4f4fb220 */ /* 0x000fe20000400000 */
[----:B------:R-:W-:Y:S01]  /*3440*/  FADD R54, R26, R77 ;  /* 0x0000004d1a367221 */ /* 0x000fe20000000000 */
[----:B------:R-:W-:Y:S01]  /*3450*/  FADD R89, R46, R85 ;  /* 0x000000552e597221 */ /* 0x000fe20000000000 */
[----:B------:R-:W-:Y:S01]  /*3460*/  FADD R88, R30, R81 ;  /* 0x000000511e587221 */ /* 0x000fe20000000000 */
[----:B------:R-:W-:Y:S01]  /*3470*/  FADD R91, R50, R87 ;  /* 0x00000057325b7221 */ /* 0x000fe20000000000 */
[----:B------:R-:W-:Y:S01]  /*3480*/  FADD R30, R43, R74 ;  /* 0x0000004a2b1e7221 */ /* 0x000fe20000000000 */
[----:B------:R1:W4:Y:S01]  /*3490*/  MUFU.EX2 R57, R0 ;  /* 0x0000000000397308 */ /* 0x0003220000000800 */
[----:B--2---:R-:W-:Y:S01]  /*34a0*/  @!P6 FMUL R78, R78, R78 ;  /* 0x0000004e4e4ee220 */ /* 0x004fe20000400000 */
[----:B------:R-:W-:Y:S01]  /*34b0*/  FADD R26, R60, R63 ;  /* 0x0000003f3c1a7221 */ /* 0x000fe20000000000 */
[----:B------:R-:W-:Y:S01]  /*34c0*/  FADD R81, R76, R79 ;  /* 0x0000004f4c517221 */ /* 0x000fe20000000000 */
[----:B------:R-:W-:Y:S01]  /*34d0*/  FADD R46, R68, R71 ;  /* 0x00000047442e7221 */ /* 0x000fe20000000000 */
[----:B------:R-:W-:Y:S01]  /*34e0*/  FADD R77, R51, R78 ;  /* 0x0000004e334d7221 */ /* 0x000fe20000000000 */
[----:B------:R-:W-:Y:S01]  /*34f0*/  FADD R54, R54, R89 ;  /* 0x0000005936367221 */ /* 0x000fe20000000000 */
[----:B------:R-:W-:Y:S01]  /*3500*/  FADD R26, R26, R81 ;  /* 0x000000511a1a7221 */ /* 0x000fe20000000000 */
[----:B------:R-:W-:Y:S01]  /*3510*/  FADD R88, R88, R91 ;  /* 0x0000005b58587221 */ /* 0x000fe20000000000 */
[----:B---3--:R-:W-:Y:S01]  /*3520*/  @!P4 FMUL R86, R86, R86 ;  /* 0x000000565656c220 */ /* 0x008fe20000400000 */
[----:B-1----:R-:W-:Y:S01]  /*3530*/  FADD R0, R35, R66 ;  /* 0x0000004223007221 */ /* 0x002fe20000000000 */
[----:B------:R-:W-:Y:S01]  /*3540*/  FADD R34, R34, R69 ;  /* 0x0000004522227221 */ /* 0x000fe20000000000 */
[----:B------:R-:W-:Y:S01]  /*3550*/  FADD R38, R38, R73 ;  /* 0x0000004926267221 */ /* 0x000fe20000000000 */
[----:B------:R-:W-:Y:S01]  /*3560*/  FADD R85, R55, R86 ;  /* 0x0000005637557221 */ /* 0x000fe20000000000 */
[----:B------:R-:W-:Y:S01]  /*3570*/  FADD R0, R0, R77 ;  /* 0x0000004d00007221 */ /* 0x000fe20000000000 */
[----:B------:R-:W-:Y:S01]  /*3580*/  FADD R61, R42, R61 ;  /* 0x0000003d2a3d7221 */ /* 0x000fe20000000000 */
[----:B------:R-:W-:Y:S01]  /*3590*/  FADD R65, R2, R65 ;  /* 0x0000004102417221 */ /* 0x000fe20000000000 */
[----:B----4-:R-:W-:Y:S01]  /*35a0*/  @!P1 FMUL R57, R57, R57 ;  /* 0x0000003939399220 */ /* 0x010fe20000400000 */
[----:B------:R-:W-:Y:S01]  /*35b0*/  FADD R85, R30, R85 ;  /* 0x000000551e557221 */ /* 0x000fe20000000000 */
[----:B------:R-:W-:Y:S01]  /*35c0*/  FADD R34, R34, R61 ;  /* 0x0000003d22227221 */ /* 0x000fe20000000000 */
[----:B------:R-:W-:Y:S01]  /*35d0*/  FADD R65, R38, R65 ;  /* 0x0000004126417221 */ /* 0x000fe20000000000 */
[----:B------:R-:W-:Y:S01]  /*35e0*/  FADD R87, R62, R57 ;  /* 0x000000393e577221 */ /* 0x000fe20000000000 */
[----:B------:R-:W-:Y:S01]  /*35f0*/  FADD R85, R0, R85 ;  /* 0x0000005500557221 */ /* 0x000fe20000000000 */
[----:B------:R-:W-:Y:S01]  /*3600*/  MOV R0, UR7 ;  /* 0x0000000700007c02 */ /* 0x000fe20008000f00 */
[----:B------:R-:W-:Y:S01]  /*3610*/  FADD R2, R34, R65 ;  /* 0x0000004122027221 */ /* 0x000fe20000000000 */
[----:B------:R-:W-:Y:S01]  /*3620*/  FADD R87, R46, R87 ;  /* 0x000000572e577221 */ /* 0x000fe20000000000 */
[----:B------:R-:W-:Y:S01]  /*3630*/  FADD R54, R54, R85 ;  /* 0x0000005536367221 */ /* 0x000fe20000000000 */
[----:B------:R1:W-:Y:S01]  /*3640*/  SYNCS.ARRIVE.TRANS64.A1T0 RZ, [R0+UR21], RZ ;  /* 0x000000ff00ff79a7 */ /* 0x0003e20008100015 */
[----:B------:R-:W-:Y:S01]  /*3650*/  F2FP.BF16.F32.PACK_AB R40, R40, R25 ;  /* 0x000000192828723e */ /* 0x000fe200000010ff */
[----:B------:R-:W-:Y:S01]  /*3660*/  FADD R87, R26, R87 ;  /* 0x000000571a577221 */ /* 0x000fe20000000000 */
[----:B------:R-:W-:-:S02]  /*3670*/  F2FP.BF16.F32.PACK_AB R42, R16, R29 ;  /* 0x0000001d102a723e */ /* 0x000fc400000010ff */
[----:B------:R-:W-:Y:S01]  /*3680*/  F2FP.BF16.F32.PACK_AB R44, R44, R33 ;  /* 0x000000212c2c723e */ /* 0x000fe200000010ff */
[----:B------:R-:W-:Y:S01]  /*3690*/  FADD R87, R88, R87 ;  /* 0x0000005758577221 */ /* 0x000fe20000000000 */
[----:B------:R-:W-:Y:S02]  /*36a0*/  F2FP.BF16.F32.PACK_AB R46, R18, R37 ;  /* 0x00000025122e723e */ /* 0x000fe400000010ff */
[----:B------:R-:W-:Y:S01]  /*36b0*/  F2FP.BF16.F32.PACK_AB R25, R56, R31 ;  /* 0x0000001f3819723e */ /* 0x000fe200000010ff */
[----:B-1----:R-:W-:Y:S01]  /*36c0*/  FADD R0, R54, R87 ;  /* 0x0000005736007221 */ /* 0x002fe20000000000 */
[----:B------:R-:W-:Y:S02]  /*36d0*/  F2FP.BF16.F32.PACK_AB R54, R22, R27 ;  /* 0x0000001b1636723e */ /* 0x000fe400000010ff */
[----:B------:R-:W-:Y:S02]  /*36e0*/  F2FP.BF16.F32.PACK_AB R27, R60, R35 ;  /* 0x000000233c1b723e */ /* 0x000fe400000010ff */
[----:B------:R-:W-:-:S02]  /*36f0*/  F2FP.BF16.F32.PACK_AB R48, R48, R41 ;  /* 0x000000293030723e */ /* 0x000fc400000010ff */
[----:B------:R-:W-:Y:S02]  /*3700*/  F2FP.BF16.F32.PACK_AB R50, R20, R45 ;  /* 0x0000002d1432723e */ /* 0x000fe400000010ff */
[----:B------:R-:W-:Y:S02]  /*3710*/  F2FP.BF16.F32.PACK_AB R29, R64, R39 ;  /* 0x00000027401d723e */ /* 0x000fe400000010ff */
[----:B------:R-:W-:Y:S02]  /*3720*/  F2FP.BF16.F32.PACK_AB R31, R68, R43 ;  /* 0x0000002b441f723e */ /* 0x000fe400000010ff */
        /* <DEDUP_REMOVED lines=14> */
[----:B------:R-:W-:Y:S01]  /*3810*/  F2FP.BF16.F32.PACK_AB R53, R83, R84 ;  /* 0x000000545335723e */ /* 0x000fe200000010ff */
[----:B------:R-:W-:Y:S06]  /*3820*/  @!P0 BRA `(.L_x_19) ;  /* 0x0000000000048947 */ /* 0x000fec0003800000 */
[----:B------:R-:W-:Y:S01]  /*3830*/  BPT.TRAP 0x1 ;  /* 0x000000040000795c */ /* 0x000fe20000300000 */
.L_x_19:
[----:B------:R-:W1:Y:S02]  /*3840*/  SYNCS.PHASECHK.TRANS64.TRYWAIT P1, [UR37+0x18008], R7 ;  /* 0x01800807ff0075a7 */ /* 0x000e640008020165 */
[----:B-1----:R-:W-:Y:S05]  /*3850*/  @!P1 BRA `(.L_x_20) ;  /* 0x0000008400089947 */ /* 0x002fea0003800000 */
.L_x_104:
[----:B------:R-:W-:Y:S01]  /*3860*/  UIADD3 UR6, UR20, 0x400, URZ ;  /* 0x0000040014067890 */ /* 0x000fe2000fffe03f */
[----:B------:R-:W-:Y:S01]  /*3870*/  WARPGROUP.ARRIVE ;  /* 0x00000000000079c5 */ /* 0x000fe20000000000 */
[----:B------:R-:W-:Y:S01]  /*3880*/  UMOV UR7, 0x40000040 ;  /* 0x4000004000077882 */ /* 0x000fe20000000000 */
[----:B------:R-:W-:-:S06]  /*3890*/  F2FP.BF16.F32.PACK_AB R55, R57, R86 ;  /* 0x000000563937723e */ /* 0x000fcc00000010ff */
[----:B------:R-:W-:Y:S01]  /*38a0*/  HGMMA.64x64x16.F32.BF16 R88, R24, gdesc[UR4].tnspB, RZ, !UPT, gsb0 ;  /* 0x40e0000418587df0 */ /* 0x000fe2000c0018ff */
[----:B------:R-:W-:Y:S01]  /*38b0*/  UIADD3 UR6, UR20, 0x480, URZ ;  /* 0x0000048014067890 */ /* 0x000fe2000fffe03f */
[----:B------:R-:W-:Y:S01]  /*38c0*/  UMOV UR7, 0x40000040 ;  /* 0x4000004000077882 */ /* 0x000fe20000000000 */
[----:B------:R-:W-:Y:S02]  /*38d0*/  WARPGROUP.DEPBAR.LE gsb0, 0x0 ;  /* 0x00008000000079c5 */ /* 0x000fe40000010000 */
[----:B------:R-:W-:-:S06]  /*38e0*/  WARPGROUP.ARRIVE ;  /* 0x00000000000079c5 */ /* 0x000fcc0000000000 */
[----:B------:R-:W-:Y:S01]  /*38f0*/  HGMMA.64x64x16.F32.BF16 R88, R28, gdesc[UR4].tnspB, R88, gsb0 ;  /* 0x40e000041c587df0 */ /* 0x000fe20008001858 */
        /* <DEDUP_REMOVED lines=29> */
[----:B------:R-:W-:Y:S03]  /*3ad0*/  HGMMA.64x64x16.F32.BF16 R88, R52, gdesc[UR4].tnspB, R88, gsb0 ;  /* 0x40e0000434587df0 */ /* 0x000fe60008001858 */
[----:B------:R-:W-:Y:S02]  /*3ae0*/  WARPGROUP.DEPBAR.LE gsb0, 0x0 ;  /* 0x00008000000079c5 */ /* 0x000fe40000010000 */
[----:B------:R-:W-:Y:S05]  /*3af0*/  @!P0 BRA `(.L_x_21) ;  /* 0x0000000000048947 */ /* 0x000fea0003800000 */
[----:B------:R-:W-:Y:S01]  /*3b00*/  BPT.TRAP 0x1 ;  /* 0x000000040000795c */ /* 0x000fe20000300000 */
.L_x_21:
[----:B------:R-:W-:Y:S01]  /*3b10*/  UISETP.EQ.AND UP0, UPT, UR36, URZ, !UP0 ;  /* 0x0000003f2400728c */ /* 0x000fe2000c702270 */
[----:B-1----:R-:W-:Y:S01]  /*3b20*/  IMAD.MOV.U32 R7, RZ, RZ, RZ ;  /* 0x000000ffff077224 */ /* 0x002fe200078e00ff */
[----:B------:R-:W-:Y:S02]  /*3b30*/  UIADD3 UR6, UR37, 0x18028, URZ ;  /* 0x0001802825067890 */ /* 0x000fe4000fffe03f */
[----:B------:R-:W-:Y:S02]  /*3b40*/  USEL UR7, URZ, 0x1, !UP0 ;  /* 0x000000013f077887 */ /* 0x000fe4000c000000 */
[----:B------:R-:W-:Y:S02]  /*3b50*/  UPRMT UR6, URZ, 0x654, UR6 ;  /* 0x000006543f067896 */ /* 0x000fe40008000006 */
[----:B------:R-:W-:-:S04]  /*3b60*/  USEL UR7, UR7, 0x2, UP1 ;  /* 0x0000000207077887 */ /* 0x000fc80008800000 */
[----:B------:R-:W-:-:S03]  /*3b70*/  UISETP.GT.U32.AND UP0, UPT, UR7, 0x1, UPT ;  /* 0x000000010700788c */ /* 0x000fc6000bf04070 */
[----:B------:R-:W-:Y:S03]  /*3b80*/  SYNCS.ARRIVE.TRANS64.RED.A1T0 RZ, [UR6], RZ ;  /* 0x000000ffffff79a7 */ /* 0x000fe60008100406 */
[----:B------:R-:W-:-:S13]  /*3b90*/  PLOP3.LUT P1, PT, PT, PT, UP0, 0x80, 0x0 ;  /* 0x000000000000781c */ /* 0x000fda0003f2f008 */
[----:B------:R-:W-:Y:S05]  /*3ba0*/  @P1 BRA `(.L_x_22) ;  /* 0x0000000000041947 */ /* 0x000fea0003800000 */
[----:B------:R-:W-:Y:S01]  /*3bb0*/  BPT.TRAP 0x1 ;  /* 0x000000040000795c */ /* 0x000fe20000300000 */
.L_x_22:
[C---:B------:R-:W-:Y:S01]  /*3bc0*/  ISETP.GE.AND P2, PT, R6.reuse, 0x101, PT ;  /* 0x000001010600780c */ /* 0x040fe20003f46270 */
[----:B------:R-:W-:Y:S01]  /*3bd0*/  UMOV UR21, 0x1 ;  /* 0x0000000100157882 */ /* 0x000fe20000000000 */
[----:B------:R-:W-:Y:S01]  /*3be0*/  IADD3 R8, R6, 0x7f, RZ ;  /* 0x0000007f06087810 */ /* 0x000fe20007ffe0ff */
[----:B------:R-:W-:Y:S01]  /*3bf0*/  UMOV UR24, 0x2 ;  /* 0x0000000200187882 */ /* 0x000fe20000000000 */
[----:B------:R-:W-:Y:S02]  /*3c00*/  VIADD R3, R3, 0x80 ;  /* 0x0000008003037836 */ /* 0x000fe40000000000 */
[----:B------:R-:W-:-:S04]  /*3c10*/  SHF.R.S32.HI R9, RZ, 0x1f, R8 ;  /* 0x0000001fff097819 */ /* 0x000fc80000011408 */
[----:B------:R-:W-:-:S04]  /*3c20*/  LEA.HI R9, R9, R8, RZ, 0x7 ;  /* 0x0000000809097211 */ /* 0x000fc800078f38ff */
[----:B------:R-:W-:Y:S01]  /*3c30*/  LEA.HI.SX32 R6, R9, 0xffffffff, 0x19 ;  /* 0xffffffff09067811 */ /* 0x000fe200078fcaff */
[----:B------:R-:W-:Y:S06]  /*3c40*/  @!P2 BRA `(.L_x_23) ;  /* 0x00000028004ca947 */ /* 0x000fec0003800000 */
[----:B------:R-:W-:Y:S01]  /*3c50*/  MOV R11, R4 ;  /* 0x00000004000b7202 */ /* 0x000fe20000000f00 */
[----:B------:R-:W-:Y:S01]  /*3c60*/  IMAD.MOV.U32 R9, RZ, RZ, R5 ;  /* 0x000000ffff097224 */ /* 0x000fe200078e0005 */
[----:B------:R-:W-:Y:S01]  /*3c70*/  MOV R7, RZ ;  /* 0x000000ff00077202 */ /* 0x000fe20000000f00 */
[----:B------:R-:W-:Y:S01]  /*3c80*/  UMOV UR24, 0x2 ;  /* 0x0000000200187882 */ /* 0x000fe20000000000 */
[----:B------:R-:W-:Y:S01]  /*3c90*/  UMOV UR21, 0x1 ;  /* 0x0000000100157882 */ /* 0x000fe20000000000 */
[----:B------:R-:W-:-:S05]  /*3ca0*/  ULDC UR25, c[0x0][0x604] ;  /* 0x0001810000197ab9 */ /* 0x000fca0000000800 */
.L_x_34:
[----:B------:R-:W-:-:S13]  /*3cb0*/  PLOP3.LUT P3, PT, PT, PT, UP1, 0x80, 0x0 ;  /* 0x000000000000781c */ /* 0x000fda0003f6f018 */
[----:B------:R-:W-:Y:S05]  /*3cc0*/  @!P3 BRA `(.L_x_24) ;  /* 0x000000000004b947 */ /* 0x000fea0003800000 */
[----:B------:R-:W-:Y:S01]  /*3cd0*/  BPT.TRAP 0x1 ;  /* 0x000000040000795c */ /* 0x000fe20000300000 */
.L_x_24:
[----:B------:R-:W-:Y:S01]  /*3ce0*/  ULEA UR6, UR24, UR37, 0x3 ;  /* 0x0000002518067291 */ /* 0x000fe2000f8e183f */
[----:B------:R-:W-:-:S08]  /*3cf0*/  SHF.L.U32 R4, R7, 0x1f, RZ ;  /* 0x0000001f07047819 */ /* 0x000fd000000006ff */
[----:B------:R-:W1:Y:S02]  /*3d00*/  SYNCS.PHASECHK.TRANS64.TRYWAIT P2, [UR6+0x18000], R4 ;  /* 0x01800004ff0075a7 */ /* 0x000e640008040146 */
[----:B-1----:R-:W-:Y:S05]  /*3d10*/  @!P2 BRA `(.L_x_25) ;  /* 0x0000007c00f0a947 */ /* 0x002fea0003800000 */
.L_x_105:
[----:B------:R-:W-:Y:S01]  /*3d20*/  ULEA UR6, UR24, UR22, 0xa ;  /* 0x0000001618067291 */ /* 0x000fe2000f8e503f */
[----:B------:R-:W-:Y:S01]  /*3d30*/  WARPGROUP.ARRIVE ;  /* 0x00000000000079c5 */ /* 0x000fe20000000000 */
[----:B------:R-:W-:Y:S01]  /*3d40*/  UMOV UR7, 0x40000040 ;  /* 0x4000004000077882 */ /* 0x000fe20000000000 */
[----:B------:R-:W-:Y:S01]  /*3d50*/  UMOV UR11, 0x40000040 ;  /* 0x40000040000b7882 */ /* 0x000fe20000000000 */
[----:B------:R-:W-:Y:S02]  /*3d60*/  UIADD3 UR10, UR6, 0x2, URZ ;  /* 0x00000002060a7890 */ /* 0x000fe4000fffe03f */
[----:B------:R-:W-:Y:S01]  /*3d70*/  UIADD3 UR14, UR6, 0x4, URZ ;  /* 0x00000004060e7890 */ /* 0x000fe2000fffe03f */
[----:B------:R-:W-:Y:S02]  /*3d80*/  UMOV UR15, 0x40000040 ;  /* 0x40000040000f7882 */ /* 0x000fe40000000000 */
[----:B------:R-:W-:Y:S01]  /*3d90*/  HGMMA.64x128x16.F32.BF16 R24, gdesc[UR4], RZ, !UPT, gsb0 ;  /* 0x01e00000041879f0 */ /* 0x000fe2000c0018ff */
[----:B------:R-:W-:Y:S01]  /*3da0*/  UIADD3 UR18, UR6, 0x6, URZ ;  /* 0x0000000606127890 */ /* 0x000fe2000fffe03f */
[----:B------:R-:W-:Y:S01]  /*3db0*/  UMOV UR19, 0x40000040 ;  /* 0x4000004000137882 */ /* 0x000fe20000000000 */
[----:B------:R-:W-:-:S04]  /*3dc0*/  UIADD3 UR24, UR24, 0x1, URZ ;  /* 0x0000000118187890 */ /* 0x000fc8000fffe03f */
[----:B------:R-:W-:-:S04]  /*3dd0*/  UISETP.NE.AND UP0, UPT, UR24, 0x5, UPT ;  /* 0x000000051800788c */ /* 0x000fc8000bf05270 */
[----:B------:R-:W-:Y:S02]  /*3de0*/  USEL UR6, URZ, 0x1, UP0 ;  /* 0x000000013f067887 */ /* 0x000fe40008000000 */
[----:B------:R-:W-:-:S04]  /*3df0*/  USEL UR24, UR24, URZ, UP0 ;  /* 0x0000003f18187287 */ /* 0x000fc80008000000 */
[----:B------:R-:W-:Y:S01]  /*3e00*/  LOP3.LUT R7, R7, UR6, RZ, 0x3c, !PT ;  /* 0x0000000607077c12 */ /* 0x000fe2000f8e3cff */
        /* <DEDUP_REMOVED lines=10> */
[----:B------:R-:W-:Y:S05]  /*3eb0*/  @!P3 BRA `(.L_x_26) ;  /* 0x000000000004b947 */ /* 0x000fea0003800000 */
[----:B------:R-:W-:Y:S01]  /*3ec0*/  BPT.TRAP 0x1 ;  /* 0x000000040000795c */ /* 0x000fe20000300000 */
.L_x_26:
[----:B-1----:R-:W-:Y:S01]  /*3ed0*/  FMNMX R4, R24, R11, !PT ;  /* 0x0000000b18047209 */ /* 0x002fe20007800000 */
[----:B------:R-:W-:Y:S01]  /*3ee0*/  ULEA UR6, UR24, UR37, 0x3 ;  /* 0x0000002518067291 */ /* 0x000fe2000f8e183f */
[----:B------:R-:W-:Y:S02]  /*3ef0*/  FMNMX R10, R26, R9, !PT ;  /* 0x000000091a0a7209 */ /* 0x000fe40007800000 */
[----:B------:R-:W-:-:S04]  /*3f00*/  FMNMX R5, R25, R4, !PT ;  /* 0x0000000419057209 */ /* 0x000fc80007800000 */
        /* <DEDUP_REMOVED lines=29> */
[----:B------:R-:W-:-:S05]  /*40e0*/  FMNMX R5, R85, R4, !PT ;  /* 0x0000000455057209 */ /* 0x000fca0007800000 */
[----:B------:R-:W1:Y:S02]  /*40f0*/  SHFL.BFLY PT, R4, R5, 0x1, 0x1f ;  /* 0x0c201f0005047f89 */ /* 0x000e6400000e0000 */
[----:B-1----:R-:W-:-:S05]  /*4100*/  FMNMX R8, R5, R4, !PT ;  /* 0x0000000405087209 */ /* 0x002fca0007800000 */
[----:B------:R-:W1:Y:S02]  /*4110*/  SHFL.BFLY PT, R13, R8, 0x2, 0x1f ;  /* 0x0c401f00080d7f89 */ /* 0x000e6400000e0000 */
[----:B-1----:R-:W-:Y:S02]  /*4120*/  FMNMX R4, R8, R13, !PT ;  /* 0x0000000d08047209 */ /* 0x002fe40007800000 */
[----:B------:R-:W-:Y:S02]  /*4130*/  FMNMX R13, R27, R10, !PT ;  /* 0x0000000a1b0d7209 */ /* 0x000fe40007800000 */
[----:B------:R-:W-:Y:S02]  /*4140*/  FSETP.NEU.AND P2, PT, R4, -INF , PT ;  /* 0xff8000000400780b */ /* 0x000fe40003f4d000 */
[----:B------:R-:W-:Y:S02]  /*4150*/  FMNMX R10, R30, R13, !PT ;  /* 0x0000000d1e0a7209 */ /* 0x000fe40007800000 */
[----:B------:R-:W-:-:S02]  /*4160*/  FSEL R12, R4, RZ, P2 ;  /* 0x000000ff040c7208 */ /* 0x000fc40001000000 */
[----:B------:R-:W-:-:S03]  /*4170*/  FMNMX R5, R31, R10, !PT ;  /* 0x0000000a1f057209 */ /* 0x000fc60007800000 */
[----:B------:R-:W-:Y:S01]  /*4180*/  FMUL R120, R12, UR25 ;  /* 0x000000190c787c20 */ /* 0x000fe20008400000 */
[----:B------:R-:W-:Y:S01]  /*4190*/  FMNMX R10, R34, R5, !PT ;  /* 0x00000005220a7209 */ /* 0x000fe20007800000 */
[----:B------:R-:W-:Y:S02]  /*41a0*/  FADD R12, -R12, R11 ;  /* 0x0000000b0c0c7221 */ /* 0x000fe40000000100 */
[--C-:B------:R-:W-:Y:S01]  /*41b0*/  FFMA R24, R24, UR25, -R120.reuse ;  /* 0x0000001918187c23 */ /* 0x100fe20008000878 */
[--C-:B------:R-:W-:Y:S01]  /*41c0*/  FFMA R13, R25, UR25, -R120.reuse ;  /* 0x00000019190d7c23 */ /* 0x100fe20008000878 */
[----:B------:R-:W-:Y:S01]  /*41d0*/  FMNMX R5, R35, R10, !PT ;  /* 0x0000000a23057209 */ /* 0x000fe20007800000 */
[--C-:B------:R-:W-:Y:S01]  /*41e0*/  FFMA R8, R28, UR25, -R120.reuse ;  /* 0x000000191c087c23 */ /* 0x100fe20008000878 */
[--C-:B------:R-:W-:Y:S01]  /*41f0*/  FFMA R17, R33, UR25, -R120.reuse ;  /* 0x0000001921117c23 */ /* 0x100fe20008000878 */
[----:B------:R-:W-:Y:S01]  /*4200*/  FSETP.GEU.AND P6, PT, R24, -126, PT ;  /* 0xc2fc00001800780b */ /* 0x000fe20003fce000 */
[--C-:B------:R-:W-:Y:S01]  /*4210*/  FFMA R15, R29, UR25, -R120.reuse ;  /* 0x000000191d0f7c23 */ /* 0x100fe20008000878 */
[----:B------:R-:W-:Y:S01]  /*4220*/  FSETP.GEU.AND P3, PT, R13, -126, PT ;  /* 0xc2fc00000d00780b */ /* 0x000fe20003f6e000 */
[--C-:B------:R-:W-:Y:S01]  /*4230*/  FFMA R28, R32, UR25, -R120.reuse ;  /* 0x00000019201c7c23 */ /* 0x100fe20008000878 */
[----:B------:R-:W-:Y:S01]  /*4240*/  FMNMX R10, R38, R5, !PT ;  /* 0x00000005260a7209 */ /* 0x000fe20007800000 */
        /* <DEDUP_REMOVED lines=8> */
[----:B------:R-:W-:Y:S01]  /*42d0*/  @!P6 FMUL R24, R24, 0.5 ;  /* 0x3f0000001818e820 */ /* 0x000fe20000400000 */
[----:B------:R-:W-:Y:S01]  /*42e0*/  FSETP.GEU.AND P2, PT, R28, -126, PT ;  /* 0xc2fc00001c00780b */ /* 0x000fe20003f4e000 */
[----:B------:R-:W-:Y:S01]  /*42f0*/  @!P3 FMUL R13, R13, 0.5 ;  /* 0x3f0000000d0db820 */ /* 0x000fe20000400000 */
[----:B------:R-:W-:Y:S01]  /*4300*/  FMNMX R5, R43, R10, !PT ;  /* 0x0000000a2b057209 */ /* 0x000fe20007800000 */
[--C-:B------:R-:W-:Y:S01]  /*4310*/  FFMA R10, R36, UR25, -R120.reuse ;  /* 0x00000019240a7c23 */ /* 0x100fe20008000878 */
[--C-:B------:R-:W-:Y:S01]  /*4320*/  FFMA R36, R48, UR25, -R120.reuse ;  /* 0x0000001930247c23 */ /* 0x100fe20008000878 */
[----:B------:R-:W1:Y:S01]  /*4330*/  MUFU.EX2 R24, R24 ;  /* 0x0000001800187308 */ /* 0x000e620000000800 */
[----:B------:R-:W-:Y:S01]  /*4340*/  FMNMX R14, R46, R5, !PT ;  /* 0x000000052e0e7209 */ /* 0x000fe20007800000 */
[----:B------:R-:W-:Y:S01]  /*4350*/  @!P4 FMUL R8, R8, 0.5 ;  /* 0x3f0000000808c820 */ /* 0x000fe20000400000 */
[--C-:B------:R-:W-:Y:S01]  /*4360*/  FFMA R41, R53, UR25, -R120.reuse ;  /* 0x0000001935297c23 */ /* 0x100fe20008000878 */
[----:B------:R-:W-:Y:S01]  /*4370*/  @!P5 FMUL R15, R15, 0.5 ;  /* 0x3f0000000f0fd820 */ /* 0x000fe20000400000 */
[----:B------:R-:W-:Y:S01]  /*4380*/  FMNMX R5, R47, R14, !PT ;  /* 0x0000000e2f057209 */ /* 0x000fe20007800000 */
[--C-:B------:R-:W-:Y:S01]  /*4390*/  FFMA R37, R49, UR25, -R120.reuse ;  /* 0x0000001931257c23 */ /* 0x100fe20008000878 */
[--C-:B------:R-:W-:Y:S01]  /*43a0*/  FFMA R45, R56, UR25, -R120.reuse ;  /* 0x00000019382d7c23 */ /* 0x100fe20008000878 */
[----:B------:R-:W2:Y:S01]  /*43b0*/  MUFU.EX2 R13, R13 ;  /* 0x0000000d000d7308 */ /* 0x000ea20000000800 */
[----:B------:R-:W-:Y:S01]  /*43c0*/  FMNMX R14, R50, R5, !PT ;  /* 0x00000005320e7209 */ /* 0x000fe20007800000 */
[----:B------:R-:W-:Y:S01]  /*43d0*/  @!P2 FMUL R28, R28, 0.5 ;  /* 0x3f0000001c1ca820 */ /* 0x000fe20000400000 */
[--C-:B------:R-:W-:Y:S01]  /*43e0*/  FFMA R40, R57, UR25, -R120.reuse ;  /* 0x0000001939287c23 */ /* 0x100fe20008000878 */
[--C-:B------:R-:W-:Y:S01]  /*43f0*/  FFMA R53, R64, UR25, -R120.reuse ;  /* 0x0000001940357c23 */ /* 0x100fe20008000878 */
[----:B------:R-:W-:Y:S01]  /*4400*/  FMNMX R5, R51, R14, !PT ;  /* 0x0000000e33057209 */ /* 0x000fe20007800000 */
[--C-:B------:R-:W-:Y:S01]  /*4410*/  FFMA R49, R60, UR25, -R120.reuse ;  /* 0x000000193c317c23 */ /* 0x100fe20008000878 */
[--C-:B------:R-:W-:Y:S01]  /*4420*/  FFMA R57, R68, UR25, -R120.reuse ;  /* 0x0000001944397c23 */ /* 0x100fe20008000878 */
[----:B------:R-:W3:Y:S01]  /*4430*/  MUFU.EX2 R8, R8 ;  /* 0x0000000800087308 */ /* 0x000ee20000000800 */
[----:B-1----:R-:W-:Y:S01]  /*4440*/  @!P6 FMUL R24, R24, R24 ;  /* 0x000000181818e220 */ /* 0x002fe20000400000 */
[----:B------:R-:W-:Y:S01]  /*4450*/  FSETP.GEU.AND P6, PT, R17, -126, PT ;  /* 0xc2fc00001100780b */ /* 0x000fe20003fce000 */
[--C-:B------:R-:W-:Y:S01]  /*4460*/  FFMA R48, R73, UR25, -R120.reuse ;  /* 0x0000001949307c23 */ /* 0x100fe20008000878 */
[----:B------:R-:W-:Y:S01]  /*4470*/  FMNMX R14, R54, R5, !PT ;  /* 0x00000005360e7209 */ /* 0x000fe20007800000 */
[--C-:B------:R-:W-:Y:S01]  /*4480*/  FFMA R56, R85, UR25, -R120.reuse ;  /* 0x0000001955387c23 */ /* 0x100fe20008000878 */
[----:B------:R-:W-:Y:S01]  /*4490*/  FFMA R73, R84, UR25, -R120 ;  /* 0x0000001954497c23 */ /* 0x000fe20008000878 */
[----:B------:R-:W-:Y:S01]  /*44a0*/  FMUL R12, R12, UR25 ;  /* 0x000000190c0c7c20 */ /* 0x000fe20008400000 */
[----:B------:R-:W1:Y:S01]  /*44b0*/  MUFU.EX2 R15, R15 ;  /* 0x0000000f000f7308 */ /* 0x000e620000000800 */
[----:B--2---:R-:W-:Y:S01]  /*44c0*/  @!P3 FMUL R13, R13, R13 ;  /* 0x0000000d0d0db220 */ /* 0x004fe20000400000 */
[----:B------:R-:W-:-:S02]  /*44d0*/  FSETP.GEU.AND P3, PT, R10, -126, PT ;  /* 0xc2fc00000a00780b */ /* 0x000fc40003f6e000 */
[----:B------:R-:W-:Y:S01]  /*44e0*/  FMNMX R5, R55, R14, !PT ;  /* 0x0000000e37057209 */ /* 0x000fe20007800000 */
[--C-:B------:R-:W-:Y:S01]  /*44f0*/  FFMA R14, R44, UR25, -R120.reuse ;  /* 0x000000192c0e7c23 */ /* 0x100fe20008000878 */
[--C-:B------:R-:W-:Y:S01]  /*4500*/  FFMA R44, R65, UR25, -R120.reuse ;  /* 0x00000019412c7c23 */ /* 0x100fe20008000878 */
[----:B------:R-:W-:Y:S01]  /*4510*/  @!P6 FMUL R17, R17, 0.5 ;  /* 0x3f0000001111e820 */ /* 0x000fe20000400000 */
[----:B------:R-:W2:Y:S01]  /*4520*/  MUFU.EX2 R28, R28 ;  /* 0x0000001c001c7308 */ /* 0x000ea20000000800 */
[----:B---3--:R-:W-:Y:S01]  /*4530*/  @!P4 FMUL R8, R8, R8 ;  /* 0x000000080808c220 */ /* 0x008fe20000400000 */
[----:B------:R-:W-:Y:S01]  /*4540*/  FSETP.GEU.AND P4, PT, R19, -126, PT ;  /* 0xc2fc00001300780b */ /* 0x000fe20003f8e000 */
[----:B------:R-:W-:Y:S01]  /*4550*/  FFMA R65, R76, UR25, -R120 ;  /* 0x000000194c417c23 */ /* 0x000fe20008000878 */
[----:B------:R-:W-:-:S03]  /*4560*/  FMNMX R16, R58, R5, !PT ;  /* 0x000000053a107209 */ /* 0x000fc60007800000 */
[----:B------:R-:W-:Y:S01]  /*4570*/  @!P3 FMUL R10, R10, 0.5 ;  /* 0x3f0000000a0ab820 */ /* 0x000fe20000400000 */
[----:B------:R-:W3:Y:S01]  /*4580*/  MUFU.EX2 R17, R17 ;  /* 0x0000001100117308 */ /* 0x000ee20000000800 */
[----:B-1----:R-:W-:Y:S01]  /*4590*/  @!P5 FMUL R15, R15, R15 ;  /* 0x0000000f0f0fd220 */ /* 0x002fe20000400000 */
[----:B------:R-:W-:Y:S02]  /*45a0*/  FSETP.GEU.AND P5, PT, R32, -126, PT ;  /* 0xc2fc00002000780b */ /* 0x000fe40003fae000 */
[----:B------:R-:W-:-:S03]  /*45b0*/  FMNMX R5, R59, R16, !PT ;  /* 0x000000103b057209 */ /* 0x000fc60007800000 */
[----:B------:R-:W-:Y:S01]  /*45c0*/  @!P4 FMUL R19, R19, 0.5 ;  /* 0x3f0000001313c820 */ /* 0x000fe20000400000 */
[----:B------:R-:W1:Y:S01]  /*45d0*/  MUFU.EX2 R10, R10 ;  /* 0x0000000a000a7308 */ /* 0x000e620000000800 */
        /* <DEDUP_REMOVED lines=17> */
[----:B------:R-:W-:Y:S01]  /*46f0*/  FMNMX R5, R67, R16, !PT ;  /* 0x0000001043057209 */ /* 0x000fe20007800000 */
[----:B------:R-:W-:Y:S02]  /*4700*/  FFMA R16, R52, UR25, -R120 ;  /* 0x0000001934107c23 */ /* 0x000fe40008000878 */
[----:B------:R-:W-:Y:S01]  /*4710*/  @!P3 FMUL R23, R23, 0.5 ;  /* 0x3f0000001717b820 */ /* 0x000fe20000400000 */
[----:B------:R-:W2:Y:S01]  /*4720*/  MUFU.EX2 R14, R14 ;  /* 0x0000000e000e7308 */ /* 0x000ea20000000800 */
[----:B---3--:R-:W-:Y:S01]  /*4730*/  @!P5 FMUL R32, R32, R32 ;  /* 0x000000202020d220 */ /* 0x008fe20000400000 */
[----:B------:R-:W-:-:S02]  /*4740*/  FSETP.GEU.AND P5, PT, R37, -126, PT ;  /* 0xc2fc00002500780b */ /* 0x000fc40003fae000 */
[----:B------:R-:W-:-:S03]  /*4750*/  FMNMX R18, R70, R5, !PT ;  /* 0x0000000546127209 */ /* 0x000fc60007800000 */
[----:B------:R-:W-:Y:S01]  /*4760*/  @!P4 FMUL R36, R36, 0.5 ;  /* 0x3f0000002424c820 */ /* 0x000fe20000400000 */
[----:B------:R-:W3:Y:S01]  /*4770*/  MUFU.EX2 R23, R23 ;  /* 0x0000001700177308 */ /* 0x000ee20000000800 */
[----:B------:R-:W-:Y:S01]  /*4780*/  FMNMX R5, R71, R18, !PT ;  /* 0x0000001247057209 */ /* 0x000fe20007800000 */
[----:B-1----:R-:W-:Y:S01]  /*4790*/  @!P2 FMUL R21, R21, R21 ;  /* 0x000000151515a220 */ /* 0x002fe20000400000 */
[----:B------:R-:W-:Y:S02]  /*47a0*/  FSETP.GEU.AND P2, PT, R16, -126, PT ;  /* 0xc2fc00001000780b */ /* 0x000fe40003f4e000 */
[----:B------:R-:W-:Y:S02]  /*47b0*/  FMNMX R18, R74, R5, !PT ;  /* 0x000000054a127209 */ /* 0x000fe40007800000 */
[----:B------:R-:W-:Y:S01]  /*47c0*/  @!P5 FMUL R37, R37, 0.5 ;  /* 0x3f0000002525d820 */ /* 0x000fe20000400000 */
[----:B------:R-:W1:Y:S01]  /*47d0*/  MUFU.EX2 R36, R36 ;  /* 0x0000002400247308 */ /* 0x000e620000000800 */
[----:B--2---:R-:W-:Y:S01]  /*47e0*/  @!P6 FMUL R14, R14, R14 ;  /* 0x0000000e0e0ee220 */ /* 0x004fe20000400000 */
[----:B------:R-:W-:-:S02]  /*47f0*/  FSETP.GEU.AND P6, PT, R41, -126, PT ;  /* 0xc2fc00002900780b */ /* 0x000fc40003fce000 */
[----:B------:R-:W-:-:S04]  /*4800*/  FMNMX R5, R75, R18, !PT ;  /* 0x000000124b057209 */ /* 0x000fc80007800000 */
[----:B------:R-:W2:Y:S01]  /*4810*/  MUFU.EX2 R37, R37 ;  /* 0x0000002500257308 */ /* 0x000ea20000000800 */
[----:B---3--:R-:W-:Y:S01]  /*4820*/  @!P3 FMUL R23, R23, R23 ;  /* 0x000000171717b220 */ /* 0x008fe20000400000 */
[----:B------:R-:W-:Y:S01]  /*4830*/  FSETP.GEU.AND P3, PT, R45, -126, PT ;  /* 0xc2fc00002d00780b */ /* 0x000fe20003f6e000 */
[----:B------:R-:W-:Y:S01]  /*4840*/  @!P2 FMUL R16, R16, 0.5 ;  /* 0x3f0000001010a820 */ /* 0x000fe20000400000 */
[----:B------:R-:W-:-:S03]  /*4850*/  FMNMX R18, R78, R5, !PT ;  /* 0x000000054e127209 */ /* 0x000fc60007800000 */
[----:B------:R-:W-:Y:S01]  /*4860*/  @!P6 FMUL R41, R41, 0.5 ;  /* 0x3f0000002929e820 */ /* 0x000fe20000400000 */
[----:B------:R-:W-:Y:S01]  /*4870*/  FMNMX R5, R79, R18, !PT ;  /* 0x000000124f057209 */ /* 0x000fe20007800000 */
[----:B-1----:R-:W-:Y:S01]  /*4880*/  @!P4 FMUL R36, R36, R36 ;  /* 0x000000242424c220 */ /* 0x002fe20000400000 */
[----:B------:R-:W-:Y:S01]  /*4890*/  FSETP.GEU.AND P4, PT, R40, -126, PT ;  /* 0xc2fc00002800780b */ /* 0x000fe20003f8e000 */
[----:B------:R-:W1:Y:S01]  /*48a0*/  MUFU.EX2 R16, R16 ;  /* 0x0000001000107308 */ /* 0x000e620000000800 */
[----:B------:R-:W-:-:S03]  /*48b0*/  FMNMX R18, R82, R5, !PT ;  /* 0x0000000552127209 */ /* 0x000fc60007800000 */
[----:B------:R-:W-:Y:S01]  /*48c0*/  @!P3 FMUL R45, R45, 0.5 ;  /* 0x3f0000002d2db820 */ /* 0x000fe20000400000 */
[----:B------:R-:W-:Y:S01]  /*48d0*/  FMNMX R5, R83, R18, !PT ;  /* 0x0000001253057209 */ /* 0x000fe20007800000 */
[----:B--2---:R-:W-:Y:S01]  /*48e0*/  @!P5 FMUL R37, R37, R37 ;  /* 0x000000252525d220 */ /* 0x004fe20000400000 */
[----:B------:R-:W-:Y:S01]  /*48f0*/  FSETP.GEU.AND P5, PT, R49, -126, PT ;  /* 0xc2fc00003100780b */ /* 0x000fe20003fae000 */
[----:B------:R-:W2:Y:S01]  /*4900*/  MUFU.EX2 R41, R41 ;  /* 0x0000002900297308 */ /* 0x000ea20000000800 */
[----:B------:R-:W-:Y:S01]  /*4910*/  FMNMX R20, R86, R5, !PT ;  /* 0x0000000556147209 */ /* 0x000fe20007800000 */
[--C-:B------:R-:W-:Y:S01]  /*4920*/  FFMA R18, R61, UR25, -R120.reuse ;  /* 0x000000193d127c23 */ /* 0x100fe20008000878 */
[--C-:B------:R-:W-:Y:S01]  /*4930*/  FFMA R61, R72, UR25, -R120.reuse ;  /* 0x00000019483d7c23 */ /* 0x100fe20008000878 */
[----:B------:R-:W-:Y:S01]  /*4940*/  @!P4 FMUL R40, R40, 0.5 ;  /* 0x3f0000002828c820 */ /* 0x000fe20000400000 */
[----:B------:R-:W-:Y:S01]  /*4950*/  FMNMX R5, R87, R20, !PT ;  /* 0x0000001457057209 */ /* 0x000fe20007800000 */
[--C-:B------:R-:W-:Y:S01]  /*4960*/  FFMA R20, R69, UR25, -R120.reuse ;  /* 0x0000001945147c23 */ /* 0x100fe20008000878 */
[----:B------:R-:W-:Y:S01]  /*4970*/  FFMA R69, R80, UR25, -R120 ;  /* 0x0000001950457c23 */ /* 0x000fe20008000878 */
[----:B------:R-:W3:Y:S01]  /*4980*/  MUFU.EX2 R45, R45 ;  /* 0x0000002d002d7308 */ /* 0x000ee20000000800 */
[----:B-1----:R-:W-:Y:S01]  /*4990*/  @!P2 FMUL R16, R16, R16 ;  /* 0x000000101010a220 */ /* 0x002fe20000400000 */
[----:B------:R-:W1:Y:S01]  /*49a0*/  SHFL.BFLY PT, R22, R5, 0x1, 0x1f ;  /* 0x0c201f0005167f89 */ /* 0x000e6200000e0000 */
[----:B------:R-:W-:Y:S01]  /*49b0*/  FSETP.GEU.AND P2, PT, R18, -126, PT ;  /* 0xc2fc00001200780b */ /* 0x000fe20003f4e000 */
[----:B------:R-:W-:-:S04]  /*49c0*/  @!P5 FMUL R49, R49, 0.5 ;  /* 0x3f0000003131d820 */ /* 0x000fc80000400000 */
[----:B------:R-:W4:Y:S01]  /*49d0*/  MUFU.EX2 R40, R40 ;  /* 0x0000002800287308 */ /* 0x000f220000000800 */
[----:B--2---:R-:W-:Y:S01]  /*49e0*/  @!P6 FMUL R41, R41, R41 ;  /* 0x000000292929e220 */ /* 0x004fe20000400000 */
[----:B------:R-:W-:-:S06]  /*49f0*/  FSETP.GEU.AND P6, PT, R53, -126, PT ;  /* 0xc2fc00003500780b */ /* 0x000fcc0003fce000 */
[----:B------:R-:W2:Y:S01]  /*4a00*/  MUFU.EX2 R49, R49 ;  /* 0x0000003100317308 */ /* 0x000ea20000000800 */
[----:B---3--:R-:W-:Y:S01]  /*4a10*/  @!P3 FMUL R45, R45, R45 ;  /* 0x0000002d2d2db220 */ /* 0x008fe20000400000 */
[----:B------:R-:W-:Y:S01]  /*4a20*/  FSETP.GEU.AND P3, PT, R44, -126, PT ;  /* 0xc2fc00002c00780b */ /* 0x000fe20003f6e000 */
[----:B------:R-:W-:-:S04]  /*4a30*/  @!P2 FMUL R18, R18, 0.5 ;  /* 0x3f0000001212a820 */ /* 0x000fc80000400000 */
[----:B------:R-:W-:Y:S01]  /*4a40*/  @!P6 FMUL R53, R53, 0.5 ;  /* 0x3f0000003535e820 */ /* 0x000fe20000400000 */
[----:B----4-:R-:W-:Y:S01]  /*4a50*/  @!P4 FMUL R40, R40, R40 ;  /* 0x000000282828c220 */ /* 0x010fe20000400000 */
[----:B------:R-:W-:Y:S01]  /*4a60*/  FSETP.GEU.AND P4, PT, R57, -126, PT ;  /* 0xc2fc00003900780b */ /* 0x000fe20003f8e000 */
[----:B------:R-:W3:Y:S01]  /*4a70*/  MUFU.EX2 R18, R18 ;  /* 0x0000001200127308 */ /* 0x000ee20000000800 */
[----:B-1----:R-:W-:Y:S01]  /*4a80*/  FMNMX R5, R5, R22, !PT ;  /* 0x0000001605057209 */ /* 0x002fe20007800000 */
[----:B------:R-:W-:-:S03]  /*4a90*/  FFMA R22, R77, UR25, -R120 ;  /* 0x000000194d167c23 */ /* 0x000fc60008000878 */
[----:B------:R-:W-:Y:S01]  /*4aa0*/  @!P3 FMUL R44, R44, 0.5 ;  /* 0x3f0000002c2cb820 */ /* 0x000fe20000400000 */
[----:B--2---:R-:W-:Y:S01]  /*4ab0*/  @!P5 FMUL R49, R49, R49 ;  /* 0x000000313131d220 */ /* 0x004fe20000400000 */
[----:B------:R-:W-:Y:S01]  /*4ac0*/  FSETP.GEU.AND P5, PT, R20, -126, PT ;  /* 0xc2fc00001400780b */ /* 0x000fe20003fae000 */
[----:B------:R-:W1:Y:S01]  /*4ad0*/  MUFU.EX2 R53, R53 ;  /* 0x0000003500357308 */ /* 0x000e620000000800 */
[----:B------:R-:W2:Y:S03]  /*4ae0*/  SHFL.BFLY PT, R52, R5, 0x2, 0x1f ;  /* 0x0c401f0005347f89 */ /* 0x000ea600000e0000 */
[----:B------:R-:W-:-:S04]  /*4af0*/  @!P4 FMUL R57, R57, 0.5 ;  /* 0x3f0000003939c820 */ /* 0x000fc80000400000 */
[----:B------:R-:W4:Y:S01]  /*4b00*/  MUFU.EX2 R44, R44 ;  /* 0x0000002c002c7308 */ /* 0x000f220000000800 */
[----:B---3--:R-:W-:Y:S01]  /*4b10*/  @!P2 FMUL R18, R18, R18 ;  /* 0x000000121212a220 */ /* 0x008fe20000400000 */
[----:B------:R-:W-:Y:S02]  /*4b20*/  FSETP.GEU.AND P2, PT, R61, -126, PT ;  /* 0xc2fc00003d00780b */ /* 0x000fe40003f4e000 */
[----:B------:R-:W-:-:S04]  /*4b30*/  @!P5 FMUL R20, R20, 0.5 ;  /* 0x3f0000001414d820 */ /* 0x000fc80000400000 */
[----:B------:R-:W3:Y:S01]  /*4b40*/  MUFU.EX2 R57, R57 ;  /* 0x0000003900397308 */ /* 0x000ee20000000800 */
[----:B-1----:R-:W-:Y:S01]  /*4b50*/  @!P6 FMUL R53, R53, R53 ;  /* 0x000000353535e220 */ /* 0x002fe20000400000 */
[----:B------:R-:W-:-:S03]  /*4b60*/  FSETP.GEU.AND P6, PT, R48, -126, PT ;  /* 0xc2fc00003000780b */ /* 0x000fc60003fce000 */
[----:B------:R-:W-:Y:S01]  /*4b70*/  FADD R11, R28, R53 ;  /* 0x000000351c0b7221 */ /* 0x000fe20000000000 */
[----:B------:R-:W-:Y:S01]  /*4b80*/  F2FP.BF16.F32.PACK_AB R28, R17, R28 ;  /* 0x0000001c111c723e */ /* 0x000fe200000010ff */
[----:B------:R-:W-:Y:S01]  /*4b90*/  @!P2 FMUL R61, R61, 0.5 ;  /* 0x3f0000003d3da820 */ /* 0x000fe20000400000 */
[----:B------:R-:W1:Y:S01]  /*4ba0*/  MUFU.EX2 R20, R20 ;  /* 0x0000001400147308 */ /* 0x000e620000000800 */
[----:B----4-:R-:W-:Y:S01]  /*4bb0*/  @!P3 FMUL R44, R44, R44 ;  /* 0x0000002c2c2cb220 */ /* 0x010fe20000400000 */
[----:B------:R-:W-:Y:S02]  /*4bc0*/  FSETP.GEU.AND P3, PT, R65, -126, PT ;  /* 0xc2fc00004100780b */ /* 0x000fe40003f6e000 */
[----:B--2---:R-:W-:Y:S01]  /*4bd0*/  FMNMX R5, R5, R52, !PT ;  /* 0x0000003405057209 */ /* 0x004fe20007800000 */
[----:B------:R-:W-:Y:S02]  /*4be0*/  FFMA R52, R81, UR25, -R120 ;  /* 0x0000001951347c23 */ /* 0x000fe40008000878 */
[----:B------:R-:W-:Y:S01]  /*4bf0*/  @!P6 FMUL R48, R48, 0.5 ;  /* 0x3f0000003030e820 */ /* 0x000fe20000400000 */
[----:B------:R-:W2:Y:S01]  /*4c00*/  MUFU.EX2 R61, R61 ;  /* 0x0000003d003d7308 */ /* 0x000ea20000000800 */
[----:B---3--:R-:W-:Y:S01]  /*4c10*/  @!P4 FMUL R57, R57, R57 ;  /* 0x000000393939c220 */ /* 0x008fe20000400000 */
[----:B------:R-:W-:-:S05]  /*4c20*/  FSETP.GEU.AND P4, PT, R22, -126, PT ;  /* 0xc2fc00001600780b */ /* 0x000fca0003f8e000 */
[----:B------:R-:W-:Y:S01]  /*4c30*/  @!P3 FMUL R65, R65, 0.5 ;  /* 0x3f0000004141b820 */ /* 0x000fe20000400000 */
[----:B------:R-:W3:Y:S01]  /*4c40*/  MUFU.EX2 R48, R48 ;  /* 0x0000003000307308 */ /* 0x000ee20000000800 */
[----:B-1----:R-:W-:Y:S01]  /*4c50*/  @!P5 FMUL R20, R20, R20 ;  /* 0x000000141414d220 */ /* 0x002fe20000400000 */
[----:B------:R-:W-:-:S05]  /*4c60*/  FSETP.GEU.AND P5, PT, R69, -126, PT ;  /* 0xc2fc00004500780b */ /* 0x000fca0003fae000 */
[----:B------:R-:W-:Y:S01]  /*4c70*/  @!P4 FMUL R22, R22, 0.5 ;  /* 0x3f0000001616c820 */ /* 0x000fe20000400000 */
[----:B------:R-:W1:Y:S01]  /*4c80*/  MUFU.EX2 R65, R65 ;  /* 0x0000004100417308 */ /* 0x000e620000000800 */
[----:B--2---:R-:W-:Y:S01]  /*4c90*/  @!P2 FMUL R61, R61, R61 ;  /* 0x0000003d3d3da220 */ /* 0x004fe20000400000 */
[----:B------:R-:W-:-:S04]  /*4ca0*/  FSETP.NEU.AND P2, PT, R5, -INF , PT ;  /* 0xff8000000500780b */ /* 0x000fc80003f4d000 */
[----:B------:R-:W-:Y:S01]  /*4cb0*/  FSEL R60, R5, RZ, P2 ;  /* 0x000000ff053c7208 */ /* 0x000fe20001000000 */
[----:B------:R-:W-:Y:S01]  /*4cc0*/  @!P5 FMUL R69, R69, 0.5 ;  /* 0x3f0000004545d820 */ /* 0x000fe20000400000 */
[----:B------:R-:W2:Y:S01]  /*4cd0*/  MUFU.EX2 R22, R22 ;  /* 0x0000001600167308 */ /* 0x000ea20000000800 */
[----:B---3--:R-:W-:Y:S01]  /*4ce0*/  @!P6 FMUL R48, R48, R48 ;  /* 0x000000303030e220 */ /* 0x008fe20000400000 */
[----:B------:R-:W-:Y:S01]  /*4cf0*/  FSETP.GEU.AND P6, PT, R52, -126, PT ;  /* 0xc2fc00003400780b */ /* 0x000fe20003fce000 */
[C---:B------:R-:W-:Y:S01]  /*4d00*/  FMUL R29, R60.reuse, UR25 ;  /* 0x000000193c1d7c20 */ /* 0x040fe20008400000 */
[----:B------:R-:W-:Y:S01]  /*4d10*/  FSETP.GEU.AND P2, PT, R73, -126, PT ;  /* 0xc2fc00004900780b */ /* 0x000fe20003f4e000 */
[----:B------:R-:W-:Y:S01]  /*4d20*/  FADD R77, -R60, R9 ;  /* 0x000000093c4d7221 */ /* 0x000fe20000000100 */
[----:B------:R-:W-:Y:S01]  /*4d30*/  FADD R9, R24, R45 ;  /* 0x0000002d18097221 */ /* 0x000fe20000000000 */
[--C-:B------:R-:W-:Y:S01]  /*4d40*/  FFMA R25, R26, UR25, -R29.reuse ;  /* 0x000000191a197c23 */ /* 0x100fe2000800081d */
[----:B------:R-:W3:Y:S01]  /*4d50*/  MUFU.EX2 R69, R69 ;  /* 0x0000004500457308 */ /* 0x000ee20000000800 */
[----:B-1----:R-:W-:Y:S01]  /*4d60*/  @!P3 FMUL R65, R65, R65 ;  /* 0x000000414141b220 */ /* 0x002fe20000400000 */
[----:B------:R-:W-:Y:S01]  /*4d70*/  FSETP.GEU.AND P3, PT, R56, -126, PT ;  /* 0xc2fc00003800780b */ /* 0x000fe20003f6e000 */
[--C-:B------:R-:W-:Y:S01]  /*4d80*/  FFMA R30, R30, UR25, -R29.reuse ;  /* 0x000000191e1e7c23 */ /* 0x100fe2000800081d */
[--C-:B------:R-:W-:Y:S01]  /*4d90*/  FFMA R27, R27, UR25, -R29.reuse ;  /* 0x000000191b1b7c23 */ /* 0x100fe2000800081d */
[--C-:B------:R-:W-:Y:S01]  /*4da0*/  FFMA R34, R34, UR25, -R29.reuse ;  /* 0x0000001922227c23 */ /* 0x100fe2000800081d */
[--C-:B------:R-:W-:Y:S01]  /*4db0*/  FFMA R31, R31, UR25, -R29.reuse ;  /* 0x000000191f1f7c23 */ /* 0x100fe2000800081d */
[----:B------:R-:W-:Y:S01]  /*4dc0*/  @!P6 FMUL R52, R52, 0.5 ;  /* 0x3f0000003434e820 */ /* 0x000fe20000400000 */
[--C-:B------:R-:W-:Y:S01]  /*4dd0*/  FFMA R26, R35, UR25, -R29.reuse ;  /* 0x00000019231a7c23 */ /* 0x100fe2000800081d */
[----:B--2---:R-:W-:Y:S01]  /*4de0*/  @!P4 FMUL R22, R22, R22 ;  /* 0x000000161616c220 */ /* 0x004fe20000400000 */
[----:B------:R-:W-:Y:S01]  /*4df0*/  FSETP.GEU.AND P4, PT, R25, -126, PT ;  /* 0xc2fc00001900780b */ /* 0x000fe20003f8e000 */
[----:B------:R-:W-:Y:S01]  /*4e00*/  @!P2 FMUL R73, R73, 0.5 ;  /* 0x3f0000004949a820 */ /* 0x000fe20000400000 */
[--C-:B------:R-:W-:Y:S01]  /*4e10*/  FFMA R38, R38, UR25, -R29.reuse ;  /* 0x0000001926267c23 */ /* 0x100fe2000800081d */
[----:B------:R-:W1:Y:S01]  /*4e20*/  MUFU.EX2 R52, R52 ;  /* 0x0000003400347308 */ /* 0x000e620000000800 */
[--C-:B------:R-:W-:Y:S01]  /*4e30*/  FFMA R42, R42, UR25, -R29.reuse ;  /* 0x000000192a2a7c23 */ /* 0x100fe2000800081d */
[----:B------:R-:W-:Y:S01]  /*4e40*/  @!P3 FMUL R56, R56, 0.5 ;  /* 0x3f0000003838b820 */ /* 0x000fe20000400000 */
[--C-:B------:R-:W-:Y:S01]  /*4e50*/  FFMA R59, R59, UR25, -R29.reuse ;  /* 0x000000193b3b7c23 */ /* 0x100fe2000800081d */
[----:B---3--:R-:W-:Y:S01]  /*4e60*/  @!P5 FMUL R69, R69, R69 ;  /* 0x000000454545d220 */ /* 0x008fe20000400000 */
[----:B------:R-:W-:Y:S01]  /*4e70*/  FSETP.GEU.AND P5, PT, R27, -126, PT ;  /* 0xc2fc00001b00780b */ /* 0x000fe20003fae000 */
[--C-:B------:R-:W-:Y:S01]  /*4e80*/  FFMA R63, R63, UR25, -R29.reuse ;  /* 0x000000193f3f7c23 */ /* 0x100fe2000800081d */
[--C-:B------:R-:W-:Y:S01]  /*4e90*/  FFMA R67, R67, UR25, -R29.reuse ;  /* 0x0000001943437c23 */ /* 0x100fe2000800081d */
[----:B------:R-:W2:Y:S01]  /*4ea0*/  MUFU.EX2 R56, R56 ;  /* 0x0000003800387308 */ /* 0x000ea20000000800 */
[--C-:B------:R-:W-:Y:S01]  /*4eb0*/  FFMA R75, R75, UR25, -R29.reuse ;  /* 0x000000194b4b7c23 */ /* 0x100fe2000800081d */
[----:B------:R-:W-:Y:S01]  /*4ec0*/  @!P4 FMUL R25, R25, 0.5 ;  /* 0x3f0000001919c820 */ /* 0x000fe20000400000 */
[--C-:B------:R-:W-:Y:S01]  /*4ed0*/  FFMA R82, R82, UR25, -R29.reuse ;  /* 0x0000001952527c23 */ /* 0x100fe2000800081d */
[--C-:B------:R-:W-:Y:S01]  /*4ee0*/  FFMA R71, R71, UR25, -R29.reuse ;  /* 0x0000001947477c23 */ /* 0x100fe2000800081d */
[--C-:B------:R-:W-:Y:S01]  /*4ef0*/  FFMA R83, R83, UR25, -R29.reuse ;  /* 0x0000001953537c23 */ /* 0x100fe2000800081d */
[--C-:B------:R-:W-:Y:S01]  /*4f00*/  FFMA R79, R79, UR25, -R29.reuse ;  /* 0x000000194f4f7c23 */ /* 0x100fe2000800081d */
[--C-:B------:R-:W-:Y:S01]  /*4f10*/  FFMA R86, R86, UR25, -R29.reuse ;  /* 0x0000001956567c23 */ /* 0x100fe2000800081d */
[----:B------:R-:W3:Y:S01]  /*4f20*/  MUFU.EX2 R73, R73 ;  /* 0x0000004900497308 */ /* 0x000ee20000000800 */
[----:B-1----:R-:W-:Y:S01]  /*4f30*/  @!P6 FMUL R52, R52, R52 ;  /* 0x000000343434e220 */ /* 0x002fe20000400000 */
[----:B------:R-:W-:Y:S01]  /*4f40*/  FSETP.GEU.AND P6, PT, R30, -126, PT ;  /* 0xc2fc00001e00780b */ /* 0x000fe20003fce000 */
[----:B------:R-:W-:Y:S01]  /*4f50*/  @!P5 FMUL R27, R27, 0.5 ;  /* 0x3f0000001b1bd820 */ /* 0x000fe20000400000 */
[----:B------:R-:W-:Y:S01]  /*4f60*/  FFMA R87, R87, UR25, -R29 ;  /* 0x0000001957577c23 */ /* 0x000fe2000800081d */
[----:B------:R-:W-:Y:S01]  /*4f70*/  FMUL R77, R77, UR25 ;  /* 0x000000194d4d7c20 */ /* 0x000fe20008400000 */
[----:B------:R-:W-:-:S02]  /*4f80*/  F2FP.BF16.F32.PACK_AB R24, R13, R24 ;  /* 0x000000180d18723e */ /* 0x000fc400000010ff */
[----:B------:R-:W1:Y:S01]  /*4f90*/  MUFU.EX2 R25, R25 ;  /* 0x0000001900197308 */ /* 0x000e620000000800 */
[----:B--2---:R-:W-:Y:S01]  /*4fa0*/  @!P3 FMUL R56, R56, R56 ;  /* 0x000000383838b220 */ /* 0x004fe20000400000 */
[----:B------:R-:W-:-:S05]  /*4fb0*/  FSETP.GEU.AND P3, PT, R34, -126, PT ;  /* 0xc2fc00002200780b */ /* 0x000fca0003f6e000 */
[----:B------:R-:W-:Y:S01]  /*4fc0*/  @!P6 FMUL R30, R30, 0.5 ;  /* 0x3f0000001e1ee820 */ /* 0x000fe20000400000 */
[----:B------:R2:W4:Y:S01]  /*4fd0*/  MUFU.EX2 R64, R27 ;  /* 0x0000001b00407308 */ /* 0x0005220000000800 */
[----:B---3--:R-:W-:Y:S01]  /*4fe0*/  @!P2 FMUL R73, R73, R73 ;  /* 0x000000494949a220 */ /* 0x008fe20000400000 */
[----:B------:R-:W-:-:S05]  /*4ff0*/  FSETP.GEU.AND P2, PT, R31, -126, PT ;  /* 0xc2fc00001f00780b */ /* 0x000fca0003f4e000 */
[----:B------:R-:W-:Y:S01]  /*5000*/  @!P3 FMUL R34, R34, 0.5 ;  /* 0x3f0000002222b820 */ /* 0x000fe20000400000 */
[----:B------:R3:W5:Y:S01]  /*5010*/  MUFU.EX2 R33, R30 ;  /* 0x0000001e00217308 */ /* 0x0007620000000800 */
[----:B--2---:R-:W-:Y:S01]  /*5020*/  FFMA R27, R39, UR25, -R29 ;  /* 0x00000019271b7c23 */ /* 0x004fe2000800081d */
[----:B-1----:R-:W-:Y:S01]  /*5030*/  @!P4 FMUL R25, R25, R25 ;  /* 0x000000191919c220 */ /* 0x002fe20000400000 */
[----:B------:R-:W-:-:S04]  /*5040*/  FSETP.GEU.AND P4, PT, R26, -126, PT ;  /* 0xc2fc00001a00780b */ /* 0x000fc80003f8e000 */
[----:B------:R-:W-:Y:S01]  /*5050*/  @!P2 FMUL R31, R31, 0.5 ;  /* 0x3f0000001f1fa820 */ /* 0x000fe20000400000 */
[----:B------:R1:W2:Y:S01]  /*5060*/  MUFU.EX2 R35, R34 ;  /* 0x0000002200237308 */ /* 0x0002a20000000800 */
[----:B----4-:R-:W-:Y:S01]  /*5070*/  @!P5 FMUL R64, R64, R64 ;  /* 0x000000404040d220 */ /* 0x010fe20000400000 */
[----:B------:R-:W-:Y:S01]  /*5080*/  FSETP.GEU.AND P5, PT, R38, -126, PT ;  /* 0xc2fc00002600780b */ /* 0x000fe20003fae000 */
[----:B---3--:R-:W-:-:S05]  /*5090*/  FFMA R30, R43, UR25, -R29 ;  /* 0x000000192b1e7c23 */ /* 0x008fca000800081d */
[----:B------:R-:W-:Y:S01]  /*50a0*/  @!P4 FMUL R26, R26, 0.5 ;  /* 0x3f0000001a1ac820 */ /* 0x000fe20000400000 */
[----:B-----5:R-:W-:Y:S01]  /*50b0*/  @!P6 FMUL R33, R33, R33 ;  /* 0x000000212121e220 */ /* 0x020fe20000400000 */
[----:B------:R-:W-:Y:S01]  /*50c0*/  FSETP.GEU.AND P6, PT, R27, -126, PT ;  /* 0xc2fc00001b00780b */ /* 0x000fe20003fce000 */
[----:B------:R3:W4:Y:S01]  /*50d0*/  MUFU.EX2 R68, R31 ;  /* 0x0000001f00447308 */ /* 0x0007220000000800 */
[----:B-1----:R-:W-:-:S03]  /*50e0*/  FFMA R34, R51, UR25, -R29 ;  /* 0x0000001933227c23 */ /* 0x002fc6000800081d */
[----:B------:R-:W-:Y:S01]  /*50f0*/  @!P5 FMUL R38, R38, 0.5 ;  /* 0x3f0000002626d820 */ /* 0x000fe20000400000 */
[----:B--2---:R-:W-:Y:S01]  /*5100*/  @!P3 FMUL R35, R35, R35 ;  /* 0x000000232323b220 */ /* 0x004fe20000400000 */
[----:B------:R-:W-:Y:S02]  /*5110*/  FSETP.GEU.AND P3, PT, R30, -126, PT ;  /* 0xc2fc00001e00780b */ /* 0x000fe40003f6e000 */
[----:B------:R1:W2:Y:S01]  /*5120*/  MUFU.EX2 R72, R26 ;  /* 0x0000001a00487308 */ /* 0x0002a20000000800 */
[----:B---3--:R-:W-:-:S03]  /*5130*/  FFMA R31, R47, UR25, -R29 ;  /* 0x000000192f1f7c23 */ /* 0x008fc6000800081d */
[----:B------:R-:W-:-:S04]  /*5140*/  @!P6 FMUL R27, R27, 0.5 ;  /* 0x3f0000001b1be820 */ /* 0x000fc80000400000 */
[----:B------:R3:W5:Y:S01]  /*5150*/  MUFU.EX2 R76, R27 ;  /* 0x0000001b004c7308 */ /* 0x0007620000000800 */
[----:B-1----:R-:W-:Y:S01]  /*5160*/  FFMA R26, R46, UR25, -R29 ;  /* 0x000000192e1a7c23 */ /* 0x002fe2000800081d */
[----:B----4-:R-:W-:Y:S01]  /*5170*/  @!P2 FMUL R68, R68, R68 ;  /* 0x000000444444a220 */ /* 0x010fe20000400000 */
[----:B------:R-:W-:Y:S01]  /*5180*/  FSETP.GEU.AND P2, PT, R42, -126, PT ;  /* 0xc2fc00002a00780b */ /* 0x000fe20003f4e000 */
[----:B------:R-:W-:-:S04]  /*5190*/  @!P3 FMUL R30, R30, 0.5 ;  /* 0x3f0000001e1eb820 */ /* 0x000fc80000400000 */
[----:B------:R-:W1:Y:S01]  /*51a0*/  MUFU.EX2 R39, R38 ;  /* 0x0000002600277308 */ /* 0x000e620000000800 */
[----:B---3--:R-:W-:Y:S01]  /*51b0*/  FFMA R27, R50, UR25, -R29 ;  /* 0x00000019321b7c23 */ /* 0x008fe2000800081d */
[----:B--2---:R-:W-:Y:S01]  /*51c0*/  @!P4 FMUL R72, R72, R72 ;  /* 0x000000484848c220 */ /* 0x004fe20000400000 */
[----:B------:R-:W-:-:S05]  /*51d0*/  FSETP.GEU.AND P4, PT, R26, -126, PT ;  /* 0xc2fc00001a00780b */ /* 0x000fca0003f8e000 */
[----:B------:R2:W3:Y:S01]  /*51e0*/  MUFU.EX2 R46, R30 ;  /* 0x0000001e002e7308 */ /* 0x0004e20000000800 */
[----:B-----5:R-:W-:Y:S01]  /*51f0*/  @!P6 FMUL R76, R76, R76 ;  /* 0x0000004c4c4ce220 */ /* 0x020fe20000400000 */
[----:B------:R-:W-:Y:S01]  /*5200*/  FSETP.GEU.AND P6, PT, R27, -126, PT ;  /* 0xc2fc00001b00780b */ /* 0x000fe20003fce000 */
[----:B------:R-:W-:-:S05]  /*5210*/  @!P2 FMUL R42, R42, 0.5 ;  /* 0x3f0000002a2aa820 */ /* 0x000fca0000400000 */
[----:B------:R-:W-:Y:S01]  /*5220*/  @!P4 FMUL R26, R26, 0.5 ;  /* 0x3f0000001a1ac820 */ /* 0x000fe20000400000 */
[----:B-1----:R-:W-:Y:S01]  /*5230*/  @!P5 FMUL R39, R39, R39 ;  /* 0x000000272727d220 */ /* 0x002fe20000400000 */
[----:B------:R-:W-:Y:S01]  /*5240*/  FSETP.GEU.AND P5, PT, R31, -126, PT ;  /* 0xc2fc00001f00780b */ /* 0x000fe20003fae000 */
[----:B--2---:R-:W-:Y:S01]  /*5250*/  FFMA R30, R54, UR25, -R29 ;  /* 0x00000019361e7c23 */ /* 0x004fe2000800081d */
[----:B------:R-:W1:Y:S03]  /*5260*/  MUFU.EX2 R43, R42 ;  /* 0x0000002a002b7308 */ /* 0x000e660000000800 */
[----:B------:R-:W-:Y:S01]  /*5270*/  @!P6 FMUL R27, R27, 0.5 ;  /* 0x3f0000001b1be820 */ /* 0x000fe20000400000 */
[----:B---3--:R-:W-:Y:S01]  /*5280*/  @!P3 FMUL R46, R46, R46 ;  /* 0x0000002e2e2eb220 */ /* 0x008fe20000400000 */
[----:B------:R-:W-:-:S03]  /*5290*/  FSETP.GEU.AND P3, PT, R30, -126, PT ;  /* 0xc2fc00001e00780b */ /* 0x000fc60003f6e000 */
[----:B------:R2:W3:Y:S03]  /*52a0*/  MUFU.EX2 R51, R27 ;  /* 0x0000001b00337308 */ /* 0x0004e60000000800 */
[----:B------:R-:W-:-:S05]  /*52b0*/  @!P5 FMUL R31, R31, 0.5 ;  /* 0x3f0000001f1fd820 */ /* 0x000fca0000400000 */
[----:B------:R4:W5:Y:S01]  /*52c0*/  MUFU.EX2 R47, R26 ;  /* 0x0000001a002f7308 */ /* 0x0009620000000800 */
[----:B-1----:R-:W-:Y:S01]  /*52d0*/  @!P2 FMUL R43, R43, R43 ;  /* 0x0000002b2b2ba220 */ /* 0x002fe20000400000 */
[----:B------:R-:W-:Y:S01]  /*52e0*/  FSETP.GEU.AND P2, PT, R34, -126, PT ;  /* 0xc2fc00002200780b */ /* 0x000fe20003f4e000 */
[----:B------:R-:W-:Y:S01]  /*52f0*/  @!P3 FMUL R30, R30, 0.5 ;  /* 0x3f0000001e1eb820 */ /* 0x000fe20000400000 */
[----:B--2---:R-:W-:-:S04]  /*5300*/  FFMA R27, R62, UR25, -R29 ;  /* 0x000000193e1b7c23 */ /* 0x004fc8000800081d */
[----:B------:R1:W2:Y:S01]  /*5310*/  MUFU.EX2 R50, R31 ;  /* 0x0000001f00327308 */ /* 0x0002a20000000800 */
[----:B----4-:R-:W-:Y:S01]  /*5320*/  FFMA R26, R55, UR25, -R29 ;  /* 0x00000019371a7c23 */ /* 0x010fe2000800081d */
[----:B---3--:R-:W-:Y:S01]  /*5330*/  @!P6 FMUL R51, R51, R51 ;  /* 0x000000333333e220 */ /* 0x008fe20000400000 */
[----:B------:R-:W-:-:S04]  /*5340*/  FSETP.GEU.AND P6, PT, R59, -126, PT ;  /* 0xc2fc00003b00780b */ /* 0x000fc80003fce000 */
[----:B------:R-:W-:Y:S01]  /*5350*/  @!P2 FMUL R34, R34, 0.5 ;  /* 0x3f0000002222a820 */ /* 0x000fe20000400000 */
[----:B------:R3:W4:Y:S01]  /*5360*/  MUFU.EX2 R55, R30 ;  /* 0x0000001e00377308 */ /* 0x0007220000000800 */
[----:B-1----:R-:W-:Y:S01]  /*5370*/  FFMA R31, R58, UR25, -R29 ;  /* 0x000000193a1f7c23 */ /* 0x002fe2000800081d */
[----:B-----5:R-:W-:Y:S01]  /*5380*/  @!P4 FMUL R47, R47, R47 ;  /* 0x0000002f2f2fc220 */ /* 0x020fe20000400000 */
[----:B------:R-:W-:-:S05]  /*5390*/  FSETP.GEU.AND P4, PT, R26, -126, PT ;  /* 0xc2fc00001a00780b */ /* 0x000fca0003f8e000 */
[----:B------:R-:W-:Y:S01]  /*53a0*/  @!P6 FMUL R59, R59, 0.5 ;  /* 0x3f0000003b3be820 */ /* 0x000fe20000400000 */
[----:B--2---:R-:W-:Y:S01]  /*53b0*/  @!P5 FMUL R50, R50, R50 ;  /* 0x000000323232d220 */ /* 0x004fe20000400000 */
[----:B------:R-:W-:Y:S01]  /*53c0*/  FSETP.GEU.AND P5, PT, R31, -126, PT ;  /* 0xc2fc00001f00780b */ /* 0x000fe20003fae000 */
[----:B------:R1:W2:Y:S01]  /*53d0*/  MUFU.EX2 R54, R34 ;  /* 0x0000002200367308 */ /* 0x0002a20000000800 */
[----:B---3--:R-:W-:-:S04]  /*53e0*/  FFMA R30, R70, UR25, -R29 ;  /* 0x00000019461e7c23 */ /* 0x008fc8000800081d */
[----:B------:R-:W-:Y:S01]  /*53f0*/  @!P4 FMUL R26, R26, 0.5 ;  /* 0x3f0000001a1ac820 */ /* 0x000fe20000400000 */
[----:B----4-:R-:W-:Y:S01]  /*5400*/  @!P3 FMUL R55, R55, R55 ;  /* 0x000000373737b220 */ /* 0x010fe20000400000 */
[----:B------:R-:W-:Y:S01]  /*5410*/  FSETP.GEU.AND P3, PT, R63, -126, PT ;  /* 0xc2fc00003f00780b */ /* 0x000fe20003f6e000 */
[----:B------:R-:W3:Y:S01]  /*5420*/  MUFU.EX2 R59, R59 ;  /* 0x0000003b003b7308 */ /* 0x000ee20000000800 */
[----:B-1----:R-:W-:Y:S01]  /*5430*/  FADD R34, R36, R69 ;  /* 0x0000004524227221 */ /* 0x002fe20000000000 */
[----:B------:R-:W-:Y:S02]  /*5440*/  F2FP.BF16.F32.PACK_AB R36, R37, R36 ;  /* 0x000000242524723e */ /* 0x000fe400000010ff */
[----:B------:R-:W-:Y:S01]  /*5450*/  @!P5 FMUL R31, R31, 0.5 ;  /* 0x3f0000001f1fd820 */ /* 0x000fe20000400000 */
[----:B------:R-:W-:Y:S01]  /*5460*/  FADD R34, R11, R34 ;  /* 0x000000220b227221 */ /* 0x000fe20000000000 */
[----:B------:R-:W-:Y:S02]  /*5470*/  FADD R11, R10, R57 ;  /* 0x000000390a0b7221 */ /* 0x000fe40000000000 */
[----:B------:R1:W4:Y:S01]  /*5480*/  MUFU.EX2 R58, R26 ;  /* 0x0000001a003a7308 */ /* 0x0003220000000800 */
[----:B--2---:R-:W-:Y:S01]  /*5490*/  @!P2 FMUL R54, R54, R54 ;  /* 0x000000363636a220 */ /* 0x004fe20000400000 */
[----:B------:R-:W-:-:S02]  /*54a0*/  FSETP.GEU.AND P2, PT, R27, -126, PT ;  /* 0xc2fc00001b00780b */ /* 0x000fc40003f4e000 */
[----:B------:R-:W-:-:S04]  /*54b0*/  @!P3 FMUL R63, R63, 0.5 ;  /* 0x3f0000003f3fb820 */ /* 0x000fc80000400000 */
[----:B------:R2:W5:Y:S01]  /*54c0*/  MUFU.EX2 R62, R31 ;  /* 0x0000001f003e7308 */ /* 0x0005620000000800 */
[----:B-1----:R-:W-:Y:S01]  /*54d0*/  FFMA R26, R66, UR25, -R29 ;  /* 0x00000019421a7c23 */ /* 0x002fe2000800081d */
[----:B---3--:R-:W-:Y:S01]  /*54e0*/  @!P6 FMUL R59, R59, R59 ;  /* 0x0000003b3b3be220 */ /* 0x008fe20000400000 */
[----:B------:R-:W-:-:S04]  /*54f0*/  FSETP.GEU.AND P6, PT, R30, -126, PT ;  /* 0xc2fc00001e00780b */ /* 0x000fc80003fce000 */
[----:B------:R-:W-:Y:S01]  /*5500*/  @!P2 FMUL R27, R27, 0.5 ;  /* 0x3f0000001b1ba820 */ /* 0x000fe20000400000 */
[----:B------:R-:W1:Y:S01]  /*5510*/  MUFU.EX2 R63, R63 ;  /* 0x0000003f003f7308 */ /* 0x000e620000000800 */
[----:B----4-:R-:W-:Y:S01]  /*5520*/  @!P4 FMUL R58, R58, R58 ;  /* 0x0000003a3a3ac220 */ /* 0x010fe20000400000 */
[----:B------:R-:W-:Y:S01]  /*5530*/  FSETP.GEU.AND P4, PT, R26, -126, PT ;  /* 0xc2fc00001a00780b */ /* 0x000fe20003f8e000 */
[----:B--2---:R-:W-:-:S05]  /*5540*/  FFMA R31, R78, UR25, -R29 ;  /* 0x000000194e1f7c23 */ /* 0x004fca000800081d */
[----:B------:R-:W-:Y:S01]  /*5550*/  @!P6 FMUL R30, R30, 0.5 ;  /* 0x3f0000001e1ee820 */ /* 0x000fe20000400000 */
[----:B-----5:R-:W-:Y:S01]  /*5560*/  @!P5 FMUL R62, R62, R62 ;  /* 0x0000003e3e3ed220 */ /* 0x020fe20000400000 */
[----:B------:R-:W-:Y:S01]  /*5570*/  FSETP.GEU.AND P5, PT, R67, -126, PT ;  /* 0xc2fc00004300780b */ /* 0x000fe20003fae000 */
[----:B------:R2:W3:Y:S04]  /*5580*/  MUFU.EX2 R66, R27 ;  /* 0x0000001b00427308 */ /* 0x0004e80000000800 */
[----:B------:R-:W-:Y:S01]  /*5590*/  @!P4 FMUL R26, R26, 0.5 ;  /* 0x3f0000001a1ac820 */ /* 0x000fe20000400000 */
[----:B-1----:R-:W-:-:S03]  /*55a0*/  @!P3 FMUL R63, R63, R63 ;  /* 0x0000003f3f3fb220 */ /* 0x002fc60000400000 */
[----:B------:R1:W4:Y:S01]  /*55b0*/  MUFU.EX2 R70, R26 ;  /* 0x0000001a00467308 */ /* 0x0003220000000800 */
[----:B--2---:R-:W-:-:S03]  /*55c0*/  FFMA R27, R74, UR25, -R29 ;  /* 0x000000194a1b7c23 */ /* 0x004fc6000800081d */
[----:B------:R-:W-:Y:S02]  /*55d0*/  @!P5 FMUL R67, R67, 0.5 ;  /* 0x3f0000004343d820 */ /* 0x000fe40000400000 */
[----:B------:R-:W-:Y:S02]  /*55e0*/  FSETP.GEU.AND P3, PT, R27, -126, PT ;  /* 0xc2fc00001b00780b */ /* 0x000fe40003f6e000 */
[----:B------:R2:W5:Y:S01]  /*55f0*/  MUFU.EX2 R74, R30 ;  /* 0x0000001e004a7308 */ /* 0x0005620000000800 */
[----:B---3--:R-:W-:Y:S01]  /*5600*/  @!P2 FMUL R66, R66, R66 ;  /* 0x000000424242a220 */ /* 0x008fe20000400000 */
[----:B------:R-:W-:Y:S01]  /*5610*/  FSETP.GEU.AND P2, PT, R71, -126, PT ;  /* 0xc2fc00004700780b */ /* 0x000fe20003f4e000 */
[----:B-1----:R-:W-:Y:S01]  /*5620*/  FADD R26, R32, R61 ;  /* 0x0000003d201a7221 */ /* 0x002fe20000000000 */
[----:B------:R-:W-:-:S03]  /*5630*/  F2FP.BF16.F32.PACK_AB R32, R21, R32 ;  /* 0x000000201520723e */ /* 0x000fc600000010ff */
[----:B------:R-:W-:Y:S01]  /*5640*/  FADD R29, R9, R26 ;  /* 0x0000001a091d7221 */ /* 0x000fe20000000000 */
[----:B------:R-:W1:Y:S01]  /*5650*/  MUFU.EX2 R67, R67 ;  /* 0x0000004300437308 */ /* 0x000e620000000800 */
[----:B----4-:R-:W-:Y:S01]  /*5660*/  @!P4 FMUL R70, R70, R70 ;  /* 0x000000464646c220 */ /* 0x010fe20000400000 */
[----:B------:R-:W-:Y:S01]  /*5670*/  FSETP.GEU.AND P4, PT, R75, -126, PT ;  /* 0xc2fc00004b00780b */ /* 0x000fe20003f8e000 */
[----:B------:R-:W-:Y:S01]  /*5680*/  @!P3 FMUL R27, R27, 0.5 ;  /* 0x3f0000001b1bb820 */ /* 0x000fe20000400000 */
[----:B------:R-:W-:Y:S01]  /*5690*/  FADD R9, R13, R40 ;  /* 0x000000280d097221 */ /* 0x000fe20000000000 */
[----:B--2---:R-:W-:Y:S01]  /*56a0*/  FADD R30, R21, R48 ;  /* 0x00000030151e7221 */ /* 0x004fe20000000000 */
[----:B------:R-:W-:Y:S01]  /*56b0*/  FADD R26, R17, R44 ;  /* 0x0000002c111a7221 */ /* 0x000fe20000000000 */
[----:B------:R-:W-:Y:S01]  /*56c0*/  @!P2 FMUL R71, R71, 0.5 ;  /* 0x3f0000004747a820 */ /* 0x000fe20000400000 */
[----:B------:R2:W3:Y:S01]  /*56d0*/  MUFU.EX2 R78, R27 ;  /* 0x0000001b004e7308 */ /* 0x0004e20000000800 */
[----:B-----5:R-:W-:Y:S01]  /*56e0*/  @!P6 FMUL R74, R74, R74 ;  /* 0x0000004a4a4ae220 */ /* 0x020fe20000400000 */
[----:B------:R-:W-:Y:S01]  /*56f0*/  FSETP.GEU.AND P6, PT, R82, -126, PT ;  /* 0xc2fc00005200780b */ /* 0x000fe20003fce000 */
[----:B------:R-:W-:Y:S01]  /*5700*/  FADD R80, R35, R70 ;  /* 0x0000004623507221 */ /* 0x000fe20000000000 */
[----:B------:R-:W-:Y:S01]  /*5710*/  FADD R29, R29, R34 ;  /* 0x000000221d1d7221 */ /* 0x000fe20000000000 */
[----:B------:R-:W-:-:S02]  /*5720*/  F2FP.BF16.F32.PACK_AB R40, R40, R45 ;  /* 0x0000002d2828723e */ /* 0x000fc400000010ff */
[----:B------:R-:W-:Y:S01]  /*5730*/  @!P4 FMUL R75, R75, 0.5 ;  /* 0x3f0000004b4bc820 */ /* 0x000fe20000400000 */
[----:B------:R-:W4:Y:S01]  /*5740*/  MUFU.EX2 R71, R71 ;  /* 0x0000004700477308 */ /* 0x000f220000000800 */
[----:B-1----:R-:W-:Y:S01]  /*5750*/  @!P5 FMUL R67, R67, R67 ;  /* 0x000000434343d220 */ /* 0x002fe20000400000 */
[----:B------:R-:W-:Y:S01]  /*5760*/  FSETP.GEU.AND P5, PT, R31, -126, PT ;  /* 0xc2fc00001f00780b */ /* 0x000fe20003fae000 */
[----:B--2---:R-:W-:Y:S01]  /*5770*/  FADD R27, R37, R52 ;  /* 0x00000034251b7221 */ /* 0x004fe20000000000 */
[----:B------:R-:W-:Y:S02]  /*5780*/  F2FP.BF16.F32.PACK_AB R37, R54, R51 ;  /* 0x000000333625723e */ /* 0x000fe400000010ff */
[----:B------:R-:W-:Y:S01]  /*5790*/  F2FP.BF16.F32.PACK_AB R44, R44, R53 ;  /* 0x000000352c2c723e */ /* 0x000fe200000010ff */
[----:B------:R-:W-:Y:S01]  /*57a0*/  @!P6 FMUL R82, R82, 0.5 ;  /* 0x3f0000005252e820 */ /* 0x000fe20000400000 */
[----:B------:R-:W1:Y:S01]  /*57b0*/  MUFU.EX2 R75, R75 ;  /* 0x0000004b004b7308 */ /* 0x000e620000000800 */
[----:B---3--:R-:W-:Y:S01]  /*57c0*/  @!P3 FMUL R78, R78, R78 ;  /* 0x0000004e4e4eb220 */ /* 0x008fe20000400000 */
[----:B------:R-:W-:Y:S01]  /*57d0*/  FSETP.GEU.AND P3, PT, R83, -126, PT ;  /* 0xc2fc00005300780b */ /* 0x000fe20003f6e000 */
[----:B------:R-:W-:Y:S01]  /*57e0*/  FADD R38, R26, R27 ;  /* 0x0000001b1a267221 */ /* 0x000fe20000000000 */
[----:B------:R-:W-:Y:S01]  /*57f0*/  FADD R26, R14, R65 ;  /* 0x000000410e1a7221 */ /* 0x000fe20000000000 */
[----:B------:R-:W-:Y:S01]  /*5800*/  FADD R84, R43, R78 ;  /* 0x0000004e2b547221 */ /* 0x000fe20000000000 */
[----:B------:R-:W-:Y:S01]  /*5810*/  F2FP.BF16.F32.PACK_AB R34, R23, R14 ;  /* 0x0000000e1722723e */ /* 0x000fe200000010ff */
[----:B------:R-:W-:Y:S01]  /*5820*/  @!P5 FMUL R31, R31, 0.5 ;  /* 0x3f0000001f1fd820 */ /* 0x000fe20000400000 */
[----:B------:R-:W2:Y:S01]  /*5830*/  MUFU.EX2 R82, R82 ;  /* 0x0000005200527308 */ /* 0x000ea20000000800 */
[----:B----4-:R-:W-:Y:S01]  /*5840*/  @!P2 FMUL R71, R71, R71 ;  /* 0x000000474747a220 */ /* 0x010fe20000400000 */
[----:B------:R-:W-:-:S02]  /*5850*/  FSETP.GEU.AND P2, PT, R77, -126, PT ;  /* 0xc2fc00004d00780b */ /* 0x000fc40003f4e000 */
[----:B------:R-:W-:Y:S02]  /*5860*/  F2FP.BF16.F32.PACK_AB R45, R67, R70 ;  /* 0x00000046432d723e */ /* 0x000fe400000010ff */
[----:B------:R-:W-:Y:S01]  /*5870*/  F2FP.BF16.F32.PACK_AB R48, R48, R61 ;  /* 0x0000003d3030723e */ /* 0x000fe200000010ff */
[----:B------:R-:W-:Y:S01]  /*5880*/  @!P3 FMUL R83, R83, 0.5 ;  /* 0x3f0000005353b820 */ /* 0x000fe20000400000 */
[----:B------:R3:W4:Y:S01]  /*5890*/  MUFU.EX2 R60, R31 ;  /* 0x0000001f003c7308 */ /* 0x0007220000000800 */
[----:B-1----:R-:W-:Y:S01]  /*58a0*/  @!P4 FMUL R75, R75, R75 ;  /* 0x0000004b4b4bc220 */ /* 0x002fe20000400000 */
[----:B------:R-:W-:Y:S02]  /*58b0*/  FSETP.GEU.AND P4, PT, R79, -126, PT ;  /* 0xc2fc00004f00780b */ /* 0x000fe40003f8e000 */
[----:B------:R-:W-:Y:S01]  /*58c0*/  F2FP.BF16.F32.PACK_AB R52, R52, R69 ;  /* 0x000000453434723e */ /* 0x000fe200000010ff */
[----:B------:R-:W-:Y:S02]  /*58d0*/  FADD R81, R46, R75 ;  /* 0x0000004b2e517221 */ /* 0x000fe40000000000 */
        /* <DEDUP_REMOVED lines=9> */
[----:B------:R-:W-:Y:S01]  /*5970*/  FADD R27, R9, R26 ;  /* 0x0000001a091b7221 */ /* 0x000fe20000000000 */
[----:B----4-:R-:W-:Y:S01]  /*5980*/  @!P5 FMUL R60, R60, R60 ;  /* 0x0000003c3c3cd220 */ /* 0x010fe20000400000 */
[----:B------:R-:W-:Y:S01]  /*5990*/  FSETP.GEU.AND P5, PT, R86, -126, PT ;  /* 0xc2fc00005600780b */ /* 0x000fe20003fae000 */
[----:B------:R-:W-:Y:S01]  /*59a0*/  FADD R9, R15, R18 ;  /* 0x000000120f097221 */ /* 0x000fe20000000000 */
[----:B------:R-:W-:Y:S01]  /*59b0*/  FADD R26, R23, R22 ;  /* 0x00000016171a7221 */ /* 0x000fe20000000000 */
[----:B------:R-:W2:Y:S01]  /*59c0*/  MUFU.EX2 R79, R79 ;  /* 0x0000004f004f7308 */ /* 0x000ea20000000800 */
[----:B------:R-:W-:Y:S01]  /*59d0*/  FADD R42, R11, R30 ;  /* 0x0000001e0b2a7221 */ /* 0x000fe20000000000 */
[----:B------:R-:W-:Y:S01]  /*59e0*/  @!P6 FMUL R87, R87, 0.5 ;  /* 0x3f0000005757e820 */ /* 0x000fe20000400000 */
[----:B------:R-:W-:Y:S01]  /*59f0*/  FADD R11, R19, R20 ;  /* 0x00000014130b7221 */ /* 0x000fe20000000000 */
[----:B-1----:R-:W-:Y:S01]  /*5a00*/  @!P3 FMUL R83, R83, R83 ;  /* 0x000000535353b220 */ /* 0x002fe20000400000 */
[----:B------:R-:W-:Y:S01]  /*5a10*/  FSETP.GEU.AND P3, PT, R12, -126, PT ;  /* 0xc2fc00000c00780b */ /* 0x000fe20003f6e000 */
[----:B------:R-:W-:Y:S01]  /*5a20*/  FADD R30, R41, R56 ;  /* 0x00000038291e7221 */ /* 0x000fe20000000000 */
[----:B------:R-:W-:Y:S01]  /*5a30*/  FADD R26, R9, R26 ;  /* 0x0000001a091a7221 */ /* 0x000fe20000000000 */
[----:B------:R-:W1:Y:S01]  /*5a40*/  MUFU.EX2 R87, R87 ;  /* 0x0000005700577308 */ /* 0x000e620000000800 */
[----:B------:R-:W-:Y:S01]  /*5a50*/  FADD R9, R25, R62 ;  /* 0x0000003e19097221 */ /* 0x000fe20000000000 */
[----:B------:R-:W-:Y:S01]  /*5a60*/  @!P5 FMUL R86, R86, 0.5 ;  /* 0x3f0000005656d820 */ /* 0x000fe20000400000 */
[----:B------:R-:W-:Y:S01]  /*5a70*/  FADD R11, R11, R30 ;  /* 0x0000001e0b0b7221 */ /* 0x000fe20000000000 */
[----:B------:R-:W-:Y:S01]  /*5a80*/  FADD R30, R64, R59 ;  /* 0x0000003b401e7221 */ /* 0x000fe20000000000 */
[----:B------:R-:W-:Y:S01]  /*5a90*/  FADD R120, R9, R84 ;  /* 0x0000005409787221 */ /* 0x000fe20000000000 */
[----:B------:R-:W-:Y:S01]  /*5aa0*/  FADD R125, R80, R85 ;  /* 0x00000055507d7221 */ /* 0x000fe20000000000 */
[----:B------:R-:W-:Y:S01]  /*5ab0*/  FADD R9, R33, R66 ;  /* 0x0000004221097221 */ /* 0x000fe20000000000 */
[----:B------:R-:W3:Y:S01]  /*5ac0*/  MUFU.EX2 R86, R86 ;  /* 0x0000005600567308 */ /* 0x000ee20000000800 */
[----:B------:R-:W-:Y:S01]  /*5ad0*/  FADD R80, R47, R60 ;  /* 0x0000003c2f507221 */ /* 0x000fe20000000000 */
[----:B------:R-:W-:Y:S01]  /*5ae0*/  FADD R122, R30, R81 ;  /* 0x000000511e7a7221 */ /* 0x000fe20000000000 */
[----:B------:R-:W-:Y:S01]  /*5af0*/  @!P3 FMUL R12, R12, 0.5 ;  /* 0x3f0000000c0cb820 */ /* 0x000fe20000400000 */
[----:B------:R-:W-:Y:S01]  /*5b00*/  FADD R30, R72, R67 ;  /* 0x00000043481e7221 */ /* 0x000fe20000000000 */
[----:B------:R-:W-:Y:S01]  /*5b10*/  FADD R81, R54, R83 ;  /* 0x0000005336517221 */ /* 0x000fe20000000000 */
[----:B--2---:R-:W-:Y:S01]  /*5b20*/  @!P4 FMUL R79, R79, R79 ;  /* 0x0000004f4f4fc220 */ /* 0x004fe20000400000 */
[----:B------:R-:W-:Y:S01]  /*5b30*/  FADD R123, R9, R80 ;  /* 0x00000050097b7221 */ /* 0x000fe20000000000 */
[----:B------:R-:W-:Y:S01]  /*5b40*/  MUFU.EX2 R77, R77 ;  /* 0x0000004d004d7308 */ /* 0x000fe20000000800 */
[----:B-1----:R-:W-:Y:S01]  /*5b50*/  @!P6 FMUL R87, R87, R87 ;  /* 0x000000575757e220 */ /* 0x002fe20000400000 */
[----:B------:R-:W-:Y:S01]  /*5b60*/  FADD R127, R30, R81 ;  /* 0x000000511e7f7221 */ /* 0x000fe20000000000 */
[----:B------:R-:W-:Y:S01]  /*5b70*/  FADD R80, R39, R74 ;  /* 0x0000004a27507221 */ /* 0x000fe20000000000 */
[----:B------:R-:W-:Y:S01]  /*5b80*/  FADD R30, R68, R63 ;  /* 0x0000003f441e7221 */ /* 0x000fe20000000000 */
[----:B------:R-:W-:Y:S01]  /*5b90*/  FADD R85, R50, R79 ;  /* 0x0000004f32557221 */ /* 0x000fe20000000000 */
[----:B------:R-:W-:Y:S01]  /*5ba0*/  FADD R81, R76, R71 ;  /* 0x000000474c517221 */ /* 0x000fe20000000000 */
[----:B------:R-:W-:Y:S01]  /*5bb0*/  FADD R84, R58, R87 ;  /* 0x000000573a547221 */ /* 0x000fe20000000000 */
[----:B------:R-:W1:Y:S01]  /*5bc0*/  MUFU.EX2 R9, R12 ;  /* 0x0000000c00097308 */ /* 0x000e620000000800 */
[----:B---3--:R-:W-:Y:S01]  /*5bd0*/  @!P5 FMUL R86, R86, R86 ;  /* 0x000000565656d220 */ /* 0x008fe20000400000 */
[----:B------:R-:W-:Y:S01]  /*5be0*/  FADD R30, R30, R85 ;  /* 0x000000551e1e7221 */ /* 0x000fe20000000000 */
        /* <DEDUP_REMOVED lines=13> */
[----:B------:R-:W-:Y:S01]  /*5cc0*/  SHF.L.U32 R11, R7, 0x1f, RZ ;  /* 0x0000001f070b7819 */ /* 0x000fe200000006ff */
[----:B------:R-:W-:Y:S01]  /*5cd0*/  FADD R120, R120, R123 ;  /* 0x0000007b78787221 */ /* 0x000fe20000000000 */
[----:B------:R-:W-:Y:S01]  /*5ce0*/  FADD R26, R29, R26 ;  /* 0x0000001a1d1a7221 */ /* 0x000fe20000000000 */
[----:B-1----:R-:W-:Y:S01]  /*5cf0*/  @!P3 FMUL R9, R9, R9 ;  /* 0x000000090909b220 */ /* 0x002fe20000400000 */
[----:B------:R-:W-:Y:S01]  /*5d00*/  @!P2 FMUL R77, R77, R77 ;  /* 0x0000004d4d4da220 */ /* 0x000fe20000400000 */
[----:B------:R-:W-:Y:S01]  /*5d10*/  FADD R120, R120, R81 ;  /* 0x0000005178787221 */ /* 0x000fe20000000000 */
[----:B------:R1:W2:Y:S01]  /*5d20*/  SYNCS.PHASECHK.TRANS64.TRYWAIT P2, [UR6+0x18000], R11 ;  /* 0x0180000bff0075a7 */ /* 0x0002a20008040146 */
[----:B------:R-:W-:Y:S01]  /*5d30*/  F2FP.BF16.F32.PACK_AB R27, R68, R33 ;  /* 0x00000021441b723e */ /* 0x000fe200000010ff */
[----:B------:R-:W-:Y:S01]  /*5d40*/  FFMA R2, R9, R2, R26 ;  /* 0x0000000209027223 */ /* 0x000fe2000000001a */
[----:B------:R-:W-:Y:S01]  /*5d50*/  F2FP.BF16.F32.PACK_AB R29, R72, R35 ;  /* 0x00000023481d723e */ /* 0x000fe200000010ff */
[----:B------:R-:W-:Y:S01]  /*5d60*/  FFMA R0, R77, R0, R120 ;  /* 0x000000004d007223 */ /* 0x000fe20000000078 */
[----:B------:R-:W-:Y:S01]  /*5d70*/  F2FP.BF16.F32.PACK_AB R31, R76, R39 ;  /* 0x000000274c1f723e */ /* 0x000fe200000010ff */
[----:B------:R-:W-:Y:S01]  /*5d80*/  FMUL R88, R88, R9 ;  /* 0x0000000958587220 */ /* 0x000fe20000400000 */
[----:B------:R-:W-:Y:S01]  /*5d90*/  F2FP.BF16.F32.PACK_AB R33, R46, R43 ;  /* 0x0000002b2e21723e */ /* 0x000fe200000010ff */
[----:B------:R-:W-:Y:S01]  /*5da0*/  FMUL R89, R89, R9 ;  /* 0x0000000959597220 */ /* 0x000fe20000400000 */
[----:B------:R-:W-:Y:S01]  /*5db0*/  F2FP.BF16.F32.PACK_AB R35, R50, R47 ;  /* 0x0000002f3223723e */ /* 0x000fe200000010ff */
[-C--:B------:R-:W-:Y:S01]  /*5dc0*/  FMUL R92, R92, R9.reuse ;  /* 0x000000095c5c7220 */ /* 0x080fe20000400000 */
[----:B------:R-:W-:Y:S01]  /*5dd0*/  F2FP.BF16.F32.PACK_AB R38, R41, R16 ;  /* 0x000000102926723e */ /* 0x000fe200000010ff */
[----:B------:R-:W-:Y:S01]  /*5de0*/  FMUL R93, R93, R9 ;  /* 0x000000095d5d7220 */ /* 0x000fe20000400000 */
[----:B------:R-:W-:Y:S01]  /*5df0*/  F2FP.BF16.F32.PACK_AB R42, R18, R49 ;  /* 0x00000031122a723e */ /* 0x000fe200000010ff */
[-C--:B------:R-:W-:Y:S01]  /*5e00*/  FMUL R96, R96, R9.reuse ;  /* 0x0000000960607220 */ /* 0x080fe20000400000 */
        /* <DEDUP_REMOVED lines=39> */
[----:B------:R-:W-:Y:S01]  /*6080*/  F2FP.BF16.F32.PACK_AB R54, R56, R73 ;  /* 0x000000493836723e */ /* 0x000fe200000010ff */
[----:B-12---:R-:W-:Y:S06]  /*6090*/  @!P0 BRA `(.L_x_27) ;  /* 0x0000000000048947 */ /* 0x006fec0003800000 */
[----:B------:R-:W-:Y:S01]  /*60a0*/  BPT.TRAP 0x1 ;  /* 0x000000040000795c */ /* 0x000fe20000300000 */
.L_x_27:
[----:B------:R-:W-:Y:S05]  /*60b0*/  @P2 BRA `(.L_x_28) ;  /* 0x0000000000082947 */ /* 0x000fea0003800000 */
[----:B------:R-:W1:Y:S02]  /*60c0*/  SYNCS.PHASECHK.TRANS64.TRYWAIT P2, [UR6+0x18000], R11 ;  /* 0x0180000bff0075a7 */ /* 0x000e640008040146 */
[----:B-1----:R-:W-:Y:S05]  /*60d0*/  @!P2 BRA `(.L_x_29) ;  /* 0x0000005c0018a947 */ /* 0x002fea0003800000 */
.L_x_28:
[----:B------:R-:W-:Y:S01]  /*60e0*/  ULEA UR6, UR24, UR20, 0xa ;  /* 0x0000001418067291 */ /* 0x000fe2000f8e503f */
[----:B------:R-:W-:Y:S01]  /*60f0*/  WARPGROUP.ARRIVE ;  /* 0x00000000000079c5 */ /* 0x000fe20000000000 */
[----:B------:R-:W-:Y:S01]  /*6100*/  UMOV UR7, 0x40000040 ;  /* 0x4000004000077882 */ /* 0x000fe20000000000 */
[----:B------:R-:W-:Y:S01]  /*6110*/  UMOV UR11, 0x40000040 ;  /* 0x40000040000b7882 */ /* 0x000fe20000000000 */
[----:B------:R-:W-:Y:S01]  /*6120*/  UIADD3 UR10, UR6, 0x80, URZ ;  /* 0x00000080060a7890 */ /* 0x000fe2000fffe03f */
[----:B------:R-:W-:-:S04]  /*6130*/  F2FP.BF16.F32.PACK_AB R55, R87, R86 ;  /* 0x000000565737723e */ /* 0x000fc800000010ff */
[----:B------:R-:W-:Y:S01]  /*6140*/  HGMMA.64x64x16.F32.BF16 R88, R24, gdesc[UR4].tnspB, R88, gsb0 ;  /* 0x40e0000418587df0 */ /* 0x000fe20008001858 */
[----:B------:R-:W-:Y:S02]  /*6150*/  UMOV UR7, 0x40000040 ;  /* 0x4000004000077882 */ /* 0x000fe40000000000 */
        /* <DEDUP_REMOVED lines=25> */
[----:B------:R-:W-:Y:S01]  /*62f0*/  UIADD3 UR6, UR6, 0x380, URZ ;  /* 0x0000038006067890 */ /* 0x000fe2000fffe03f */
[----:B------:R-:W-:Y:S02]  /*6300*/  WARPGROUP.DEPBAR.LE gsb0, 0x0 ;  /* 0x00008000000079c5 */ /* 0x000fe40000010000 */
[----:B------:R-:W-:-:S06]  /*6310*/  WARPGROUP.ARRIVE ;  /* 0x00000000000079c5 */ /* 0x000fcc0000000000 */
[----:B------:R-:W-:Y:S03]  /*6320*/  HGMMA.64x64x16.F32.BF16 R88, R48, gdesc[UR8].tnspB, R88, gsb0 ;  /* 0x40e0000830587df0 */ /* 0x000fe60008001858 */
[----:B------:R-:W-:Y:S02]  /*6330*/  WARPGROUP.DEPBAR.LE gsb0, 0x0 ;  /* 0x00008000000079c5 */ /* 0x000fe40000010000 */
[----:B------:R-:W-:-:S06]  /*6340*/  WARPGROUP.ARRIVE ;  /* 0x00000000000079c5 */ /* 0x000fcc0000000000 */
[----:B------:R-:W-:Y:S03]  /*6350*/  HGMMA.64x64x16.F32.BF16 R88, R52, gdesc[UR4].tnspB, R88, gsb0 ;  /* 0x40e0000434587df0 */ /* 0x000fe60008001858 */
[----:B------:R-:W-:Y:S02]  /*6360*/  WARPGROUP.DEPBAR.LE gsb0, 0x0 ;  /* 0x00008000000079c5 */ /* 0x000fe40000010000 */
[----:B------:R-:W-:Y:S05]  /*6370*/  @!P0 BRA `(.L_x_30) ;  /* 0x0000000000048947 */ /* 0x000fea0003800000 */
[----:B------:R-:W-:Y:S01]  /*6380*/  BPT.TRAP 0x1 ;  /* 0x000000040000795c */ /* 0x000fe20000300000 */
.L_x_30:
[----:B------:R-:W-:-:S04]  /*6390*/  ULEA UR6, UR21, UR37, 0x3 ;  /* 0x0000002515067291 */ /* 0x000fc8000f8e183f */
[----:B------:R-:W-:-:S04]  /*63a0*/  UIADD3 UR6, UR6, 0x18028, URZ ;  /* 0x0001802806067890 */ /* 0x000fc8000fffe03f */
[----:B------:R-:W-:-:S09]  /*63b0*/  UPRMT UR6, URZ, 0x654, UR6 ;  /* 0x000006543f067896 */ /* 0x000fd20008000006 */
[----:B------:R-:W-:Y:S01]  /*63c0*/  SYNCS.ARRIVE.TRANS64.RED.A1T0 RZ, [UR6], RZ ;  /* 0x000000ffffff79a7 */ /* 0x000fe20008100406 */
[----:B------:R-:W-:Y:S05]  /*63d0*/  @P1 BRA `(.L_x_31) ;  /* 0x0000000000041947 */ /* 0x000fea0003800000 */
[----:B------:R-:W-:Y:S01]  /*63e0*/  BPT.TRAP 0x1 ;  /* 0x000000040000795c */ /* 0x000fe20000300000 */
.L_x_31:
[----:B------:R-:W-:-:S04]  /*63f0*/  UIADD3 UR21, UR21, 0x1, URZ ;  /* 0x0000000115157890 */ /* 0x000fc8000fffe03f */
[----:B------:R-:W-:-:S04]  /*6400*/  UISETP.NE.AND UP0, UPT, UR21, 0x5, UPT ;  /* 0x000000051500788c */ /* 0x000fc8000bf05270 */
[----:B------:R-:W-:Y:S01]  /*6410*/  USEL UR21, UR21, URZ, UP0 ;  /* 0x0000003f15157287 */ /* 0x000fe20008000000 */
[----:B------:R-:W-:Y:S11]  /*6420*/  @!P0 BRA `(.L_x_32) ;  /* 0x0000000000048947 */ /* 0x000ff60003800000 */
[----:B------:R-:W-:Y:S01]  /*6430*/  BPT.TRAP 0x1 ;  /* 0x000000040000795c */ /* 0x000fe20000300000 */
.L_x_32:
[----:B------:R-:W-:-:S04]  /*6440*/  ULEA UR6, UR21, UR37, 0x3 ;  /* 0x0000002515067291 */ /* 0x000fc8000f8e183f */
[----:B------:R-:W-:-:S04]  /*6450*/  UIADD3 UR6, UR6, 0x18028, URZ ;  /* 0x0001802806067890 */ /* 0x000fc8000fffe03f */
[----:B------:R-:W-:-:S09]  /*6460*/  UPRMT UR6, URZ, 0x654, UR6 ;  /* 0x000006543f067896 */ /* 0x000fd20008000006 */
[----:B------:R-:W-:Y:S01]  /*6470*/  SYNCS.ARRIVE.TRANS64.RED.A1T0 RZ, [UR6], RZ ;  /* 0x000000ffffff79a7 */ /* 0x000fe20008100406 */
[----:B------:R-:W-:Y:S05]  /*6480*/  @P1 BRA `(.L_x_33) ;  /* 0x0000000000041947 */ /* 0x000fea0003800000 */
[----:B------:R-:W-:Y:S01]  /*6490*/  BPT.TRAP 0x1 ;  /* 0x000000040000795c */ /* 0x000fe20000300000 */
.L_x_33:
[----:B------:R-:W-:Y:S01]  /*64a0*/  UIADD3 UR24, UR24, 0x1, URZ ;  /* 0x0000000118187890 */ /* 0x000fe2000fffe03f */
[C---:B------:R-:W-:Y:S01]  /*64b0*/  ISETP.GT.AND P2, PT, R6.reuse, 0x2, PT ;  /* 0x000000020600780c */ /* 0x040fe20003f44270 */
[----:B------:R-:W-:Y:S01]  /*64c0*/  UIADD3 UR21, UR21, 0x1, URZ ;  /* 0x0000000115157890 */ /* 0x000fe2000fffe03f */
[----:B------:R-:W-:Y:S01]  /*64d0*/  VIADD R6, R6, 0xffffffff ;  /* 0xffffffff06067836 */ /* 0x000fe20000000000 */
[----:B------:R-:W-:Y:S01]  /*64e0*/  UISETP.NE.AND UP2, UPT, UR24, 0x5, UPT ;  /* 0x000000051800788c */ /* 0x000fe2000bf45270 */
[----:B------:R-:W-:Y:S01]  /*64f0*/  IADD3 R3, R3, 0x80, RZ ;  /* 0x0000008003037810 */ /* 0x000fe20007ffe0ff */
[----:B------:R-:W-:Y:S01]  /*6500*/  UISETP.NE.AND UP0, UPT, UR21, 0x5, UPT ;  /* 0x000000051500788c */ /* 0x000fe2000bf05270 */
[----:B-1----:R-:W-:Y:S01]  /*6510*/  IMAD.MOV.U32 R11, RZ, RZ, R4 ;  /* 0x000000ffff0b7224 */ /* 0x002fe200078e0004 */
[----:B------:R-:W-:Y:S01]  /*6520*/  USEL UR6, URZ, 0x1, UP2 ;  /* 0x000000013f067887 */ /* 0x000fe20009000000 */
[----:B------:R-:W-:Y:S01]  /*6530*/  MOV R9, R5 ;  /* 0x0000000500097202 */ /* 0x000fe20000000f00 */
[----:B------:R-:W-:-:S02]  /*6540*/  USEL UR21, UR21, URZ, UP0 ;  /* 0x0000003f15157287 */ /* 0x000fc40008000000 */
[----:B------:R-:W-:Y:S02]  /*6550*/  USEL UR24, UR24, URZ, UP2 ;  /* 0x0000003f18187287 */ /* 0x000fe40009000000 */
[----:B------:R-:W-:Y:S01]  /*6560*/  LOP3.LUT R7, R7, UR6, RZ, 0x3c, !PT ;  /* 0x0000000607077c12 */ /* 0x000fe2000f8e3cff */
[----:B------:R-:W-:Y:S09]  /*6570*/  @P2 BRA `(.L_x_34) ;  /* 0xffffffd400cc2947 */ /* 0x000ff2000383ffff */
.L_x_23:
[----:B------:R-:W-:-:S13]  /*6580*/  ISETP.GE.AND P2, PT, R6, 0x1, PT ;  /* 0x000000010600780c */ /* 0x000fda0003f46270 */
[----:B------:R-:W-:Y:S05]  /*6590*/  @!P2 BRA `(.L_x_35) ;  /* 0x00000030006ca947 */ /* 0x000fea0003800000 */
[----:B------:R-:W-:Y:S01]  /*65a0*/  IMAD.MOV.U32 R9, RZ, RZ, R4 ;  /* 0x000000ffff097224 */ /* 0x000fe200078e0004 */
[----:B------:R-:W-:Y:S01]  /*65b0*/  MOV R8, R5 ;  /* 0x0000000500087202 */ /* 0x000fe20000000f00 */
[----:B------:R-:W-:Y:S01]  /*65c0*/  ULDC UR25, c[0x0][0x28c] ;  /* 0x0000a30000197ab9 */ /* 0x000fe20000000800 */
[----:B------:R-:W-:-:S05]  /*65d0*/  ULDC UR26, c[0x0][0x604] ;  /* 0x00018100001a7ab9 */ /* 0x000fca0000000800 */
.L_x_46:
[----:B------:R-:W-:Y:S05]  /*65e0*/  @!P0 BRA `(.L_x_36) ;  /* 0x0000000000048947 */ /* 0x000fea0003800000 */
[----:B------:R-:W-:Y:S01]  /*65f0*/  BPT.TRAP 0x1 ;  /* 0x000000040000795c */ /* 0x000fe20000300000 */
.L_x_36:
[----:B------:R-:W-:Y:S01]  /*6600*/  ULEA UR6, UR24, UR37, 0x3 ;  /* 0x0000002518067291 */ /* 0x000fe2000f8e183f */
[----:B------:R-:W-:-:S08]  /*6610*/  SHF.L.U32 R4, R7, 0x1f, RZ ;  /* 0x0000001f07047819 */ /* 0x000fd000000006ff */
[----:B------:R-:W1:Y:S02]  /*6620*/  SYNCS.PHASECHK.TRANS64.TRYWAIT P2, [UR6+0x18000], R4 ;  /* 0x01800004ff0075a7 */ /* 0x000e640008040146 */
[----:B-1----:R-:W-:Y:S05]  /*6630*/  @!P2 BRA `(.L_x_37) ;  /* 0x0000005400d8a947 */ /* 0x002fea0003800000 */
.L_x_106:
        /* <DEDUP_REMOVED lines=27> */
.L_x_38:
[C---:B-1----:R-:W-:Y:S01]  /*67f0*/  VIADD R4, R3.reuse, 0x1 ;  /* 0x0000000103047836 */ /* 0x042fe20000000000 */
[C---:B------:R-:W-:Y:S01]  /*6800*/  IADD3 R5, R3.reuse, 0x8, RZ ;  /* 0x0000000803057810 */ /* 0x040fe20007ffe0ff */
[C---:B------:R-:W-:Y:S01]  /*6810*/  VIADD R10, R3.reuse, 0x9 ;  /* 0x00000009030a7836 */ /* 0x040fe20000000000 */
[C---:B------:R-:W-:Y:S01]  /*6820*/  ISETP.GE.AND P4, PT, R3.reuse, UR25, PT ;  /* 0x0000001903007c0c */ /* 0x040fe2000bf86270 */
[C---:B------:R-:W-:Y:S01]  /*6830*/  VIADD R11, R3.reuse, 0x29 ;  /* 0x00000029030b7836 */ /* 0x040fe20000000000 */
[----:B------:R-:W-:Y:S01]  /*6840*/  ISETP.GE.AND P3, PT, R4, UR25, PT ;  /* 0x0000001904007c0c */ /* 0x000fe2000bf66270 */
[----:B------:R-:W-:Y:S01]  /*6850*/  VIADD R16, R3, 0x61 ;  /* 0x0000006103107836 */ /* 0x000fe20000000000 */
[----:B------:R-:W-:Y:S01]  /*6860*/  ISETP.GE.AND P2, PT, R5, UR25, PT ;  /* 0x0000001905007c0c */ /* 0x000fe2000bf46270 */
[C---:B------:R-:W-:Y:S01]  /*6870*/  VIADD R5, R3.reuse, 0x11 ;  /* 0x0000001103057836 */ /* 0x040fe20000000000 */
[----:B------:R-:W-:Y:S01]  /*6880*/  IADD3 R4, R3, 0x10, RZ ;  /* 0x0000001003047810 */ /* 0x000fe20007ffe0ff */
[----:B------:R-:W-:Y:S01]  /*6890*/  ULEA UR6, UR24, UR37, 0x3 ;  /* 0x0000002518067291 */ /* 0x000fe2000f8e183f */
[----:B------:R-:W-:-:S02]  /*68a0*/  FSEL R24, R24, -INF , !P4 ;  /* 0xff80000018187808 */ /* 0x000fc40006000000 */
[----:B------:R-:W-:Y:S02]  /*68b0*/  ISETP.GE.AND P6, PT, R4, UR25, PT ;  /* 0x0000001904007c0c */ /* 0x000fe4000bfc6270 */
[----:B------:R-:W-:Y:S02]  /*68c0*/  FSEL R121, R26, -INF , !P4 ;  /* 0xff8000001a797808 */ /* 0x000fe40006000000 */
[----:B------:R-:W-:Y:S01]  /*68d0*/  ISETP.GE.AND P4, PT, R5, UR25, PT ;  /* 0x0000001905007c0c */ /* 0x000fe2000bf86270 */
[C---:B------:R-:W-:Y:S01]  /*68e0*/  VIADD R5, R3.reuse, 0x19 ;  /* 0x0000001903057836 */ /* 0x040fe20000000000 */
[----:B------:R-:W-:Y:S02]  /*68f0*/  IADD3 R4, R3, 0x18, RZ ;  /* 0x0000001803047810 */ /* 0x000fe40007ffe0ff */
[----:B------:R-:W-:Y:S02]  /*6900*/  FSEL R13, R25, -INF , !P3 ;  /* 0xff800000190d7808 */ /* 0x000fe40005800000 */
[----:B------:R-:W-:-:S02]  /*6910*/  FSEL R27, R27, -INF , !P3 ;  /* 0xff8000001b1b7808 */ /* 0x000fc40005800000 */
[----:B------:R-:W-:Y:S02]  /*6920*/  ISETP.GE.AND P3, PT, R4, UR25, PT ;  /* 0x0000001904007c0c */ /* 0x000fe4000bf66270 */
[----:B------:R-:W-:Y:S02]  /*6930*/  FSEL R28, R28, -INF , !P2 ;  /* 0xff8000001c1c7808 */ /* 0x000fe40005000000 */
[----:B------:R-:W-:Y:S02]  /*6940*/  FSEL R4, R30, -INF , !P2 ;  /* 0xff8000001e047808 */ /* 0x000fe40005000000 */
[----:B------:R-:W-:Y:S01]  /*6950*/  ISETP.GE.AND P5, PT, R10, UR25, PT ;  /* 0x000000190a007c0c */ /* 0x000fe2000bfa6270 */
[----:B------:R-:W-:Y:S01]  /*6960*/  VIADD R10, R3, 0x21 ;  /* 0x00000021030a7836 */ /* 0x000fe20000000000 */
[----:B------:R-:W-:Y:S02]  /*6970*/  ISETP.GE.AND P2, PT, R5, UR25, PT ;  /* 0x0000001905007c0c */ /* 0x000fe4000bf46270 */
[----:B------:R-:W-:-:S02]  /*6980*/  IADD3 R5, R3, 0x20, RZ ;  /* 0x0000002003057810 */ /* 0x000fc40007ffe0ff */
[----:B------:R-:W-:Y:S01]  /*6990*/  FSEL R17, R29, -INF , !P5 ;  /* 0xff8000001d117808 */ /* 0x000fe20006800000 */
[----:B------:R-:W-:Y:S01]  /*69a0*/  VIADD R29, R3, 0x71 ;  /* 0x00000071031d7836 */ /* 0x000fe20000000000 */
[----:B------:R-:W-:Y:S02]  /*69b0*/  FSEL R31, R31, -INF , !P5 ;  /* 0xff8000001f1f7808 */ /* 0x000fe40006800000 */
[----:B------:R-:W-:Y:S02]  /*69c0*/  ISETP.GE.AND P5, PT, R5, UR25, PT ;  /* 0x0000001905007c0c */ /* 0x000fe4000bfa6270 */
[----:B------:R-:W-:Y:S02]  /*69d0*/  FSEL R32, R32, -INF , !P6 ;  /* 0xff80000020207808 */ /* 0x000fe40007000000 */
[----:B------:R-:W-:Y:S02]  /*69e0*/  FSEL R12, R34, -INF , !P6 ;  /* 0xff800000220c7808 */ /* 0x000fe40007000000 */
[----:B------:R-:W-:-:S02]  /*69f0*/  ISETP.GE.AND P6, PT, R10, UR25, PT ;  /* 0x000000190a007c0c */ /* 0x000fc4000bfc6270 */
[----:B------:R-:W-:Y:S02]  /*6a00*/  IADD3 R5, R3, 0x28, RZ ;  /* 0x0000002803057810 */ /* 0x000fe40007ffe0ff */
[----:B------:R-:W-:Y:S02]  /*6a10*/  FMNMX R10, R121, R8, !PT ;  /* 0x00000008790a7209 */ /* 0x000fe40007800000 */
[----:B------:R-:W-:Y:S02]  /*6a20*/  FSEL R15, R33, -INF , !P4 ;  /* 0xff800000210f7808 */ /* 0x000fe40006000000 */
[----:B------:R-:W-:Y:S02]  /*6a30*/  FSEL R35, R35, -INF , !P4 ;  /* 0xff80000023237808 */ /* 0x000fe40006000000 */
[----:B------:R-:W-:Y:S02]  /*6a40*/  ISETP.GE.AND P4, PT, R5, UR25, PT ;  /* 0x0000001905007c0c */ /* 0x000fe4000bf86270 */
[----:B------:R-:W-:-:S02]  /*6a50*/  FMNMX R5, R27, R10, !PT ;  /* 0x0000000a1b057209 */ /* 0x000fc40007800000 */
[----:B------:R-:W-:Y:S02]  /*6a60*/  FSEL R36, R36, -INF , !P3 ;  /* 0xff80000024247808 */ /* 0x000fe40005800000 */
[----:B------:R-:W-:Y:S02]  /*6a70*/  FMNMX R10, R4, R5, !PT ;  /* 0x00000005040a7209 */ /* 0x000fe40007800000 */
[----:B------:R-:W-:Y:S02]  /*6a80*/  FSEL R14, R38, -INF , !P3 ;  /* 0xff800000260e7808 */ /* 0x000fe40005800000 */
[----:B------:R-:W-:Y:S02]  /*6a90*/  FMNMX R5, R31, R10, !PT ;  /* 0x0000000a1f057209 */ /* 0x000fe40007800000 */
[----:B------:R-:W-:Y:S02]  /*6aa0*/  ISETP.GE.AND P3, PT, R11, UR25, PT ;  /* 0x000000190b007c0c */ /* 0x000fe4000bf66270 */
[----:B------:R-:W-:-:S02]  /*6ab0*/  FMNMX R10, R12, R5, !PT ;  /* 0x000000050c0a7209 */ /* 0x000fc40007800000 */
[----:B------:R-:W-:Y:S02]  /*6ac0*/  IADD3 R11, R3, 0x30, RZ ;  /* 0x00000030030b7810 */ /* 0x000fe40007ffe0ff */
[----:B------:R-:W-:Y:S02]  /*6ad0*/  FMNMX R5, R35, R10, !PT ;  /* 0x0000000a23057209 */ /* 0x000fe40007800000 */
[----:B------:R-:W-:Y:S01]  /*6ae0*/  FSEL R19, R37, -INF , !P2 ;  /* 0xff80000025137808 */ /* 0x000fe20005000000 */
[----:B------:R-:W-:Y:S01]  /*6af0*/  VIADD R37, R3, 0x79 ;  /* 0x0000007903257836 */ /* 0x000fe20000000000 */
[----:B------:R-:W-:Y:S02]  /*6b00*/  FSEL R39, R39, -INF , !P2 ;  /* 0xff80000027277808 */ /* 0x000fe40005000000 */
[----:B------:R-:W-:Y:S01]  /*6b10*/  ISETP.GE.AND P2, PT, R11, UR25, PT ;  /* 0x000000190b007c0c */ /* 0x000fe2000bf46270 */
[----:B------:R-:W-:Y:S01]  /*6b20*/  VIADD R11, R3, 0x31 ;  /* 0x00000031030b7836 */ /* 0x000fe20000000000 */
[----:B------:R-:W-:-:S02]  /*6b30*/  FMNMX R10, R14, R5, !PT ;  /* 0x000000050e0a7209 */ /* 0x000fc40007800000 */
[----:B------:R-:W-:Y:S02]  /*6b40*/  FSEL R21, R40, -INF , !P5 ;  /* 0xff80000028157808 */ /* 0x000fe40006800000 */
[----:B------:R-:W-:Y:S02]  /*6b50*/  FSEL R42, R42, -INF , !P5 ;  /* 0xff8000002a2a7808 */ /* 0x000fe40006800000 */
[----:B------:R-:W-:Y:S02]  /*6b60*/  FMNMX R5, R39, R10, !PT ;  /* 0x0000000a27057209 */ /* 0x000fe40007800000 */
[----:B------:R-:W-:Y:S02]  /*6b70*/  ISETP.GE.AND P5, PT, R11, UR25, PT ;  /* 0x000000190b007c0c */ /* 0x000fe4000bfa6270 */
[----:B------:R-:W-:Y:S02]  /*6b80*/  IADD3 R11, R3, 0x38, RZ ;  /* 0x00000038030b7810 */ /* 0x000fe40007ffe0ff */
[----:B------:R-:W-:-:S02]  /*6b90*/  FSEL R43, R43, -INF , !P6 ;  /* 0xff8000002b2b7808 */ /* 0x000fc40007000000 */
[----:B------:R-:W-:Y:S02]  /*6ba0*/  FMNMX R10, R42, R5, !PT ;  /* 0x000000052a0a7209 */ /* 0x000fe40007800000 */
[----:B------:R-:W-:Y:S02]  /*6bb0*/  FSEL R23, R41, -INF , !P6 ;  /* 0xff80000029177808 */ /* 0x000fe40007000000 */
[----:B------:R-:W-:Y:S01]  /*6bc0*/  ISETP.GE.AND P6, PT, R11, UR25, PT ;  /* 0x000000190b007c0c */ /* 0x000fe2000bfc6270 */
[----:B------:R-:W-:Y:S01]  /*6bd0*/  VIADD R11, R3, 0x39 ;  /* 0x00000039030b7836 */ /* 0x000fe20000000000 */
[----:B------:R-:W-:Y:S02]  /*6be0*/  FSEL R46, R46, -INF , !P4 ;  /* 0xff8000002e2e7808 */ /* 0x000fe40006000000 */
[----:B------:R-:W-:Y:S02]  /*6bf0*/  FMNMX R5, R43, R10, !PT ;  /* 0x0000000a2b057209 */ /* 0x000fe40007800000 */
[----:B------:R-:W-:-:S02]  /*6c00*/  FSEL R26, R44, -INF , !P4 ;  /* 0xff8000002c1a7808 */ /* 0x000fc40006000000 */
[----:B------:R-:W-:Y:S02]  /*6c10*/  ISETP.GE.AND P4, PT, R11, UR25, PT ;  /* 0x000000190b007c0c */ /* 0x000fe4000bf86270 */
[----:B------:R-:W-:Y:S02]  /*6c20*/  FSEL R47, R47, -INF , !P3 ;  /* 0xff8000002f2f7808 */ /* 0x000fe40005800000 */
[----:B------:R-:W-:Y:S02]  /*6c30*/  FMNMX R10, R46, R5, !PT ;  /* 0x000000052e0a7209 */ /* 0x000fe40007800000 */
[----:B------:R-:W-:Y:S02]  /*6c40*/  IADD3 R11, R3, 0x40, RZ ;  /* 0x00000040030b7810 */ /* 0x000fe40007ffe0ff */
[----:B------:R-:W-:Y:S02]  /*6c50*/  FSEL R30, R45, -INF , !P3 ;  /* 0xff8000002d1e7808 */ /* 0x000fe40005800000 */
[----:B------:R-:W-:-:S02]  /*6c60*/  FSEL R50, R50, -INF , !P2 ;  /* 0xff80000032327808 */ /* 0x000fc40005000000 */
[----:B------:R-:W-:Y:S02]  /*6c70*/  FMNMX R5, R47, R10, !PT ;  /* 0x0000000a2f057209 */ /* 0x000fe40007800000 */
[----:B------:R-:W-:Y:S01]  /*6c80*/  ISETP.GE.AND P3, PT, R11, UR25, PT ;  /* 0x000000190b007c0c */ /* 0x000fe2000bf66270 */
[----:B------:R-:W-:Y:S01]  /*6c90*/  VIADD R11, R3, 0x41 ;  /* 0x00000041030b7836 */ /* 0x000fe20000000000 */
[----:B------:R-:W-:Y:S02]  /*6ca0*/  FSEL R51, R51, -INF , !P5 ;  /* 0xff80000033337808 */ /* 0x000fe40006800000 */
[----:B------:R-:W-:Y:S02]  /*6cb0*/  FMNMX R10, R50, R5, !PT ;  /* 0x00000005320a7209 */ /* 0x000fe40007800000 */
[----:B------:R-:W-:Y:S02]  /*6cc0*/  FSEL R34, R48, -INF , !P2 ;  /* 0xff80000030227808 */ /* 0x000fe40005000000 */
[----:B------:R-:W-:-:S02]  /*6cd0*/  ISETP.GE.AND P2, PT, R11, UR25, PT ;  /* 0x000000190b007c0c */ /* 0x000fc4000bf46270 */
[----:B------:R-:W-:Y:S02]  /*6ce0*/  IADD3 R11, R3, 0x48, RZ ;  /* 0x00000048030b7810 */ /* 0x000fe40007ffe0ff */
[----:B------:R-:W-:Y:S02]  /*6cf0*/  FSEL R54, R54, -INF , !P6 ;  /* 0xff80000036367808 */ /* 0x000fe40007000000 */
[----:B------:R-:W-:Y:S02]  /*6d00*/  FMNMX R5, R51, R10, !PT ;  /* 0x0000000a33057209 */ /* 0x000fe40007800000 */
[----:B------:R-:W-:Y:S02]  /*6d10*/  FSEL R49, R49, -INF , !P5 ;  /* 0xff80000031317808 */ /* 0x000fe40006800000 */
[----:B------:R-:W-:Y:S01]  /*6d20*/  ISETP.GE.AND P5, PT, R11, UR25, PT ;  /* 0x000000190b007c0c */ /* 0x000fe2000bfa6270 */
[----:B------:R-:W-:Y:S01]  /*6d30*/  VIADD R11, R3, 0x49 ;  /* 0x00000049030b7836 */ /* 0x000fe20000000000 */
[----:B------:R-:W-:-:S02]  /*6d40*/  FSEL R55, R55, -INF , !P4 ;  /* 0xff80000037377808 */ /* 0x000fc40006000000 */
[----:B------:R-:W-:Y:S02]  /*6d50*/  FMNMX R10, R54, R5, !PT ;  /* 0x00000005360a7209 */ /* 0x000fe40007800000 */
[----:B------:R-:W-:Y:S02]  /*6d60*/  FSEL R58, R58, -INF , !P3 ;  /* 0xff8000003a3a7808 */ /* 0x000fe40005800000 */
[----:B------:R-:W-:Y:S02]  /*6d70*/  FMNMX R5, R55, R10, !PT ;  /* 0x0000000a37057209 */ /* 0x000fe40007800000 */
[----:B------:R-:W-:Y:S02]  /*6d80*/  FSEL R38, R52, -INF , !P6 ;  /* 0xff80000034267808 */ /* 0x000fe40007000000 */
[----:B------:R-:W-:Y:S02]  /*6d90*/  ISETP.GE.AND P6, PT, R11, UR25, PT ;  /* 0x000000190b007c0c */ /* 0x000fe4000bfc6270 */
[----:B------:R-:W-:-:S02]  /*6da0*/  IADD3 R11, R3, 0x50, RZ ;  /* 0x00000050030b7810 */ /* 0x000fc40007ffe0ff */
[----:B------:R-:W-:Y:S02]  /*6db0*/  FSEL R59, R59, -INF , !P2 ;  /* 0xff8000003b3b7808 */ /* 0x000fe40005000000 */
[----:B------:R-:W-:Y:S02]  /*6dc0*/  FMNMX R10, R58, R5, !PT ;  /* 0x000000053a0a7209 */ /* 0x000fe40007800000 */
[----:B------:R-:W-:Y:S02]  /*6dd0*/  FSEL R53, R53, -INF , !P4 ;  /* 0xff80000035357808 */ /* 0x000fe40006000000 */
[----:B------:R-:W-:Y:S01]  /*6de0*/  ISETP.GE.AND P4, PT, R11, UR25, PT ;  /* 0x000000190b007c0c */ /* 0x000fe2000bf86270 */
[----:B------:R-:W-:Y:S01]  /*6df0*/  VIADD R11, R3, 0x51 ;  /* 0x00000051030b7836 */ /* 0x000fe20000000000 */
[----:B------:R-:W-:Y:S02]  /*6e00*/  FSEL R62, R62, -INF , !P5 ;  /* 0xff8000003e3e7808 */ /* 0x000fe40006800000 */
        /* <DEDUP_REMOVED lines=13> */
[----:B------:R-:W-:-:S02]  /*6ee0*/  P2R R122, PR, RZ, 0x2 ;  /* 0x00000002ff7a7803 */ /* 0x000fc40000000000 */
[----:B------:R-:W-:Y:S02]  /*6ef0*/  IADD3 R25, R3, 0x60, RZ ;  /* 0x0000006003197810 */ /* 0x000fe40007ffe0ff */
[----:B------:R-:W-:Y:S02]  /*6f00*/  ISETP.GE.AND P1, PT, R11, UR25, PT ;  /* 0x000000190b007c0c */ /* 0x000fe4000bf26270 */
[----:B------:R-:W-:Y:S02]  /*6f10*/  FSEL R70, R70, -INF , !P2 ;  /* 0xff80000046467808 */ /* 0x000fe40005000000 */
[----:B------:R-:W-:Y:S02]  /*6f20*/  FMNMX R5, R67, R10, !PT ;  /* 0x0000000a43057209 */ /* 0x000fe40007800000 */
[----:B------:R-:W-:Y:S02]  /*6f30*/  P2R R120, PR, RZ, 0x1 ;  /* 0x00000001ff787803 */ /* 0x000fe40000000000 */
[----:B------:R-:W-:-:S02]  /*6f40*/  FSEL R60, R60, -INF , !P5 ;  /* 0xff8000003c3c7808 */ /* 0x000fc40006800000 */
[----:B------:R-:W-:Y:S02]  /*6f50*/  ISETP.GE.AND P5, PT, R25, UR25, PT ;  /* 0x0000001919007c0c */ /* 0x000fe4000bfa6270 */
[----:B------:R-:W-:Y:S02]  /*6f60*/  ISETP.GE.AND P0, PT, R16, UR25, PT ;  /* 0x0000001910007c0c */ /* 0x000fe4000bf06270 */
[----:B------:R-:W-:Y:S02]  /*6f70*/  FSEL R71, R71, -INF , !P1 ;  /* 0xff80000047477808 */ /* 0x000fe40004800000 */
[----:B------:R-:W-:Y:S02]  /*6f80*/  FMNMX R10, R70, R5, !PT ;  /* 0x00000005460a7209 */ /* 0x000fe40007800000 */
[----:B------:R-:W-:Y:S02]  /*6f90*/  IADD3 R16, R3, 0x68, RZ ;  /* 0x0000006803107810 */ /* 0x000fe40007ffe0ff */
        /* <DEDUP_REMOVED lines=12> */
[----:B------:R-:W-:Y:S02]  /*7060*/  FSEL R79, R79, -INF , !P2 ;  /* 0xff8000004f4f7808 */ /* 0x000fe40005000000 */
[----:B------:R-:W-:-:S02]  /*7070*/  FMNMX R10, R78, R5, !PT ;  /* 0x000000054e0a7209 */ /* 0x000fc40007800000 */
[----:B------:R-:W-:Y:S02]  /*7080*/  ISETP.GE.AND P3, PT, R16, UR25, PT ;  /* 0x0000001910007c0c */ /* 0x000fe4000bf66270 */
[----:B------:R-:W-:Y:S02]  /*7090*/  FSEL R64, R64, -INF , !P4 ;  /* 0xff80000040407808 */ /* 0x000fe40006000000 */
[----:B------:R-:W-:Y:S02]  /*70a0*/  IADD3 R33, R3, 0x78, RZ ;  /* 0x0000007803217810 */ /* 0x000fe40007ffe0ff */
[----:B------:R-:W-:Y:S02]  /*70b0*/  FSEL R82, R82, -INF , !P3 ;  /* 0xff80000052527808 */ /* 0x000fe40005800000 */
[----:B------:R-:W-:Y:S02]  /*70c0*/  FMNMX R5, R79, R10, !PT ;  /* 0x0000000a4f057209 */ /* 0x000fe40007800000 */
[----:B------:R-:W-:-:S02]  /*70d0*/  ISETP.GE.AND P4, PT, R29, UR25, PT ;  /* 0x000000191d007c0c */ /* 0x000fc4000bf86270 */
[----:B------:R-:W-:Y:S02]  /*70e0*/  FMNMX R10, R82, R5, !PT ;  /* 0x00000005520a7209 */ /* 0x000fe40007800000 */
[----:B------:R-:W-:Y:S02]  /*70f0*/  FSEL R83, R83, -INF , !P4 ;  /* 0xff80000053537808 */ /* 0x000fe40006000000 */
[----:B------:R-:W-:Y:S02]  /*7100*/  ISETP.GE.AND P5, PT, R33, UR25, PT ;  /* 0x0000001921007c0c */ /* 0x000fe4000bfa6270 */
[----:B------:R-:W-:Y:S02]  /*7110*/  FSEL R61, R61, -INF , !P6 ;  /* 0xff8000003d3d7808 */ /* 0x000fe40007000000 */
[----:B------:R-:W-:Y:S02]  /*7120*/  FSEL R86, R86, -INF , !P5 ;  /* 0xff80000056567808 */ /* 0x000fe40006800000 */
[----:B------:R-:W-:-:S02]  /*7130*/  FMNMX R5, R83, R10, !PT ;  /* 0x0000000a53057209 */ /* 0x000fc40007800000 */
[----:B------:R-:W-:Y:S02]  /*7140*/  ISETP.GE.AND P6, PT, R37, UR25, PT ;  /* 0x0000001925007c0c */ /* 0x000fe4000bfc6270 */
[----:B------:R-:W-:Y:S02]  /*7150*/  FMNMX R10, R86, R5, !PT ;  /* 0x00000005560a7209 */ /* 0x000fe40007800000 */
[----:B------:R-:W-:Y:S02]  /*7160*/  FSEL R87, R87, -INF , !P6 ;  /* 0xff80000057577808 */ /* 0x000fe40007000000 */
[----:B------:R-:W-:Y:S02]  /*7170*/  P2R R22, PR, RZ, 0x1 ;  /* 0x00000001ff167803 */ /* 0x000fe40000000000 */
[----:B------:R-:W-:Y:S02]  /*7180*/  FMNMX R10, R87, R10, !PT ;  /* 0x0000000a570a7209 */ /* 0x000fe40007800000 */
[----:B------:R-:W-:-:S02]  /*7190*/  ISETP.GE.AND P0, PT, R25, UR25, PT ;  /* 0x0000001919007c0c */ /* 0x000fc4000bf06270 */
[----:B------:R-:W-:Y:S01]  /*71a0*/  P2R R18, PR, RZ, 0x4 ;  /* 0x00000004ff127803 */ /* 0x000fe20000000000 */
[----:B------:R-:W1:Y:S01]  /*71b0*/  SHFL.BFLY PT, R5, R10, 0x1, 0x1f ;  /* 0x0c201f000a057f89 */ /* 0x000e6200000e0000 */
[----:B------:R-:W-:Y:S02]  /*71c0*/  P2R R20, PR, RZ, 0x2 ;  /* 0x00000002ff147803 */ /* 0x000fe40000000000 */
[----:B------:R-:W-:Y:S02]  /*71d0*/  FSEL R72, R72, -INF , !P0 ;  /* 0xff80000048487808 */ /* 0x000fe40004000000 */
[----:B------:R-:W-:Y:S02]  /*71e0*/  ISETP.GE.AND P1, PT, R11, UR25, PT ;  /* 0x000000190b007c0c */ /* 0x000fe4000bf26270 */
[----:B------:R-:W-:Y:S02]  /*71f0*/  ISETP.NE.AND P0, PT, R22, RZ, PT ;  /* 0x000000ff1600720c */ /* 0x000fe40003f05270 */
[----:B------:R-:W-:-:S02]  /*7200*/  FSEL R80, R80, -INF , !P3 ;  /* 0xff80000050507808 */ /* 0x000fc40005800000 */
[----:B------:R-:W-:Y:S02]  /*7210*/  FSEL R73, R73, -INF , !P0 ;  /* 0xff80000049497808 */ /* 0x000fe40004000000 */
[----:B------:R-:W-:Y:S02]  /*7220*/  ISETP.NE.AND P0, PT, R120, RZ, PT ;  /* 0x000000ff7800720c */ /* 0x000fe40003f05270 */
[----:B------:R-:W-:Y:S02]  /*7230*/  FSEL R69, R69, -INF , !P1 ;  /* 0xff80000045457808 */ /* 0x000fe40004800000 */
[----:B------:R-:W-:Y:S02]  /*7240*/  ISETP.NE.AND P1, PT, R20, RZ, PT ;  /* 0x000000ff1400720c */ /* 0x000fe40003f25270 */
[----:B------:R-:W-:Y:S02]  /*7250*/  FSEL R81, R81, -INF , !P4 ;  /* 0xff80000051517808 */ /* 0x000fe40006000000 */
[----:B------:R-:W-:-:S02]  /*7260*/  FSEL R84, R84, -INF , !P5 ;  /* 0xff80000054547808 */ /* 0x000fc40006800000 */
[----:B------:R-:W-:Y:S02]  /*7270*/  FSEL R85, R85, -INF , !P6 ;  /* 0xff80000055557808 */ /* 0x000fe40007000000 */
[----:B-1----:R-:W-:Y:S02]  /*7280*/  FMNMX R16, R10, R5, !PT ;  /* 0x000000050a107209 */ /* 0x002fe40007800000 */
[----:B------:R-:W-:Y:S02]  /*7290*/  FMNMX R10, R24, R9, !PT ;  /* 0x00000009180a7209 */ /* 0x000fe40007800000 */
[----:B------:R-:W-:Y:S01]  /*72a0*/  FSEL R76, R76, -INF , !P1 ;  /* 0xff8000004c4c7808 */ /* 0x000fe20004800000 */
[----:B------:R-:W1:Y:S01]  /*72b0*/  SHFL.BFLY PT, R5, R16, 0x2, 0x1f ;  /* 0x0c401f0010057f89 */ /* 0x000e6200000e0000 */
[----:B------:R-:W-:Y:S02]  /*72c0*/  FMNMX R25, R13, R10, !PT ;  /* 0x0000000a0d197209 */ /* 0x000fe40007800000 */
[----:B------:R-:W-:-:S02]  /*72d0*/  ISETP.NE.AND P1, PT, R122, RZ, PT ;  /* 0x000000ff7a00720c */ /* 0x000fc40003f25270 */
[----:B------:R-:W-:-:S04]  /*72e0*/  FMNMX R10, R28, R25, !PT ;  /* 0x000000191c0a7209 */ /* 0x000fc80007800000 */
[----:B------:R-:W-:-:S04]  /*72f0*/  FMNMX R25, R17, R10, !PT ;  /* 0x0000000a11197209 */ /* 0x000fc80007800000 */
[----:B------:R-:W-:Y:S02]  /*7300*/  FMNMX R10, R32, R25, !PT ;  /* 0x00000019200a7209 */ /* 0x000fe40007800000 */
[----:B-1----:R-:W-:-:S04]  /*7310*/  FMNMX R5, R16, R5, !PT ;  /* 0x0000000510057209 */ /* 0x002fc80007800000 */
[----:B------:R-:W-:-:S04]  /*7320*/  FSETP.NEU.AND P2, PT, R5, -INF , PT ;  /* 0xff8000000500780b */ /* 0x000fc80003f4d000 */
[----:B------:R-:W-:Y:S02]  /*7330*/  FSEL R11, R5, RZ, P2 ;  /* 0x000000ff050b7208 */ /* 0x000fe40001000000 */
[----:B------:R-:W-:-:S03]  /*7340*/  ISETP.NE.AND P2, PT, R18, RZ, PT ;  /* 0x000000ff1200720c */ /* 0x000fc60003f45270 */
[----:B------:R-:W-:Y:S01]  /*7350*/  FMUL R120, R11, UR26 ;  /* 0x0000001a0b787c20 */ /* 0x000fe20008400000 */
[----:B------:R-:W-:-:S03]  /*7360*/  FSEL R77, R77, -INF , !P2 ;  /* 0xff8000004d4d7808 */ /* 0x000fc60005000000 */
        /* <DEDUP_REMOVED lines=22> */
[----:B------:R-:W1:Y:S01]  /*74d0*/  MUFU.EX2 R25, R121 ;  /* 0x0000007900197308 */ /* 0x000e620000000800 */
[--C-:B------:R-:W-:Y:S01]  /*74e0*/  FFMA R40, R55, UR26, -R120.reuse ;  /* 0x0000001a37287c23 */ /* 0x100fe20008000878 */
[----:B------:R-:W-:Y:S01]  /*74f0*/  @!P4 FMUL R18, R18, 0.5 ;  /* 0x3f0000001212c820 */ /* 0x000fe20000400000 */
[----:B------:R-:W-:Y:S01]  /*7500*/  FMNMX R29, R26, R29, !PT ;  /* 0x0000001d1a1d7209 */ /* 0x000fe20007800000 */
[--C-:B------:R-:W-:Y:S01]  /*7510*/  FFMA R50, R50, UR26, -R120.reuse ;  /* 0x0000001a32327c23 */ /* 0x100fe20008000878 */
[--C-:B------:R-:W-:Y:S01]  /*7520*/  FFMA R54, R54, UR26, -R120.reuse ;  /* 0x0000001a36367c23 */ /* 0x100fe20008000878 */
[----:B------:R-:W-:Y:S01]  /*7530*/  @!P5 FMUL R20, R20, 0.5 ;  /* 0x3f0000001414d820 */ /* 0x000fe20000400000 */
[----:B------:R-:W-:Y:S01]  /*7540*/  FMNMX R31, R30, R29, !PT ;  /* 0x0000001d1e1f7209 */ /* 0x000fe20007800000 */
[----:B------:R-:W2:Y:S01]  /*7550*/  MUFU.EX2 R10, R16 ;  /* 0x00000010000a7308 */ /* 0x000ea20000000800 */
[--C-:B------:R-:W-:Y:S01]  /*7560*/  FFMA R59, R59, UR26, -R120.reuse ;  /* 0x0000001a3b3b7c23 */ /* 0x100fe20008000878 */
[----:B------:R-:W-:Y:S01]  /*7570*/  @!P6 FMUL R22, R22, 0.5 ;  /* 0x3f0000001616e820 */ /* 0x000fe20000400000 */
[----:B------:R-:W-:Y:S01]  /*7580*/  FMNMX R4, R34, R31, !PT ;  /* 0x0000001f22047209 */ /* 0x000fe20007800000 */
[--C-:B------:R-:W-:Y:S01]  /*7590*/  FFMA R44, R62, UR26, -R120.reuse ;  /* 0x0000001a3e2c7c23 */ /* 0x100fe20008000878 */
[--C-:B------:R-:W-:Y:S01]  /*75a0*/  FFMA R45, R67, UR26, -R120.reuse ;  /* 0x0000001a432d7c23 */ /* 0x100fe20008000878 */
[--C-:B------:R-:W-:Y:S01]  /*75b0*/  FFMA R48, R70, UR26, -R120.reuse ;  /* 0x0000001a46307c23 */ /* 0x100fe20008000878 */
[----:B------:R-:W-:Y:S01]  /*75c0*/  FMNMX R31, R49, R4, !PT ;  /* 0x00000004311f7209 */ /* 0x000fe20007800000 */
[----:B------:R3:W4:Y:S01]  /*75d0*/  MUFU.EX2 R27, R18 ;  /* 0x00000012001b7308 */ /* 0x0007220000000800 */
[----:B-1----:R-:W-:Y:S01]  /*75e0*/  @!P2 FMUL R25, R25, R25 ;  /* 0x000000191919a220 */ /* 0x002fe20000400000 */
[----:B------:R-:W-:Y:S01]  /*75f0*/  FSETP.GEU.AND P2, PT, R35, -126, PT ;  /* 0xc2fc00002300780b */ /* 0x000fe20003f4e000 */
[--C-:B------:R-:W-:Y:S01]  /*7600*/  FFMA R71, R71, UR26, -R120.reuse ;  /* 0x0000001a47477c23 */ /* 0x100fe20008000878 */
[----:B------:R-:W-:Y:S01]  /*7610*/  FMNMX R4, R38, R31, !PT ;  /* 0x0000001f26047209 */ /* 0x000fe20007800000 */
[--C-:B------:R-:W-:Y:S01]  /*7620*/  FFMA R52, R78, UR26, -R120.reuse ;  /* 0x0000001a4e347c23 */ /* 0x100fe20008000878 */
[--C-:B------:R-:W-:Y:S01]  /*7630*/  FFMA R79, R79, UR26, -R120.reuse ;  /* 0x0000001a4f4f7c23 */ /* 0x100fe20008000878 */
[--C-:B------:R-:W-:Y:S01]  /*7640*/  FFMA R87, R87, UR26, -R120.reuse ;  /* 0x0000001a57577c23 */ /* 0x100fe20008000878 */
[----:B------:R1:W5:Y:S01]  /*7650*/  MUFU.EX2 R12, R20 ;  /* 0x00000014000c7308 */ /* 0x0003620000000800 */
[----:B--2---:R-:W-:Y:S01]  /*7660*/  @!P3 FMUL R10, R10, R10 ;  /* 0x0000000a0a0ab220 */ /* 0x004fe20000400000 */
[----:B------:R-:W-:Y:S01]  /*7670*/  FSETP.GEU.AND P3, PT, R37, -126, PT ;  /* 0xc2fc00002500780b */ /* 0x000fe20003f6e000 */
[--C-:B---3--:R-:W-:Y:S01]  /*7680*/  FFMA R18, R43, UR26, -R120.reuse ;  /* 0x0000001a2b127c23 */ /* 0x108fe20008000878 */
[----:B------:R-:W-:Y:S01]  /*7690*/  FMNMX R33, R53, R4, !PT ;  /* 0x0000000435217209 */ /* 0x000fe20007800000 */
[----:B------:R-:W-:-:S02]  /*76a0*/  FFMA R43, R63, UR26, -R120 ;  /* 0x0000001a3f2b7c23 */ /* 0x000fc40008000878 */
[----:B------:R-:W-:Y:S01]  /*76b0*/  @!P2 FMUL R35, R35, 0.5 ;  /* 0x3f0000002323a820 */ /* 0x000fe20000400000 */
[----:B------:R2:W3:Y:S01]  /*76c0*/  MUFU.EX2 R29, R22 ;  /* 0x00000016001d7308 */ /* 0x0004e20000000800 */
[----:B------:R-:W-:Y:S01]  /*76d0*/  FMNMX R4, R56, R33, !PT ;  /* 0x0000002138047209 */ /* 0x000fe20007800000 */
[----:B----4-:R-:W-:Y:S01]  /*76e0*/  @!P4 FMUL R27, R27, R27 ;  /* 0x0000001b1b1bc220 */ /* 0x010fe20000400000 */
[----:B------:R-:W-:Y:S01]  /*76f0*/  FSETP.GEU.AND P4, PT, R14, -126, PT ;  /* 0xc2fc00000e00780b */ /* 0x000fe20003f8e000 */
[----:B-1----:R-:W-:-:S03]  /*7700*/  FFMA R20, R47, UR26, -R120 ;  /* 0x0000001a2f147c23 */ /* 0x002fc60008000878 */
[----:B------:R-:W-:Y:S01]  /*7710*/  @!P3 FMUL R37, R37, 0.5 ;  /* 0x3f0000002525b820 */ /* 0x000fe20000400000 */
[----:B------:R1:W4:Y:S01]  /*7720*/  MUFU.EX2 R16, R35 ;  /* 0x0000002300107308 */ /* 0x0003220000000800 */
[----:B-----5:R-:W-:Y:S01]  /*7730*/  @!P5 FMUL R12, R12, R12 ;  /* 0x0000000c0c0cd220 */ /* 0x020fe20000400000 */
[----:B------:R-:W-:Y:S01]  /*7740*/  FSETP.GEU.AND P5, PT, R42, -126, PT ;  /* 0xc2fc00002a00780b */ /* 0x000fe20003fae000 */
[--C-:B--2---:R-:W-:Y:S01]  /*7750*/  FFMA R22, R51, UR26, -R120.reuse ;  /* 0x0000001a33167c23 */ /* 0x104fe20008000878 */
[----:B------:R-:W-:-:S04]  /*7760*/  FFMA R51, R75, UR26, -R120 ;  /* 0x0000001a4b337c23 */ /* 0x000fc80008000878 */
[----:B------:R-:W2:Y:S01]  /*7770*/  MUFU.EX2 R31, R37 ;  /* 0x00000025001f7308 */ /* 0x000ea20000000800 */
[----:B-1----:R-:W-:Y:S01]  /*7780*/  FMNMX R35, R57, R4, !PT ;  /* 0x0000000439237209 */ /* 0x002fe20007800000 */
[----:B------:R-:W-:Y:S01]  /*7790*/  @!P4 FMUL R14, R14, 0.5 ;  /* 0x3f0000000e0ec820 */ /* 0x000fe20000400000 */
[----:B---3--:R-:W-:Y:S01]  /*77a0*/  @!P6 FMUL R29, R29, R29 ;  /* 0x0000001d1d1de220 */ /* 0x008fe20000400000 */
[----:B------:R-:W-:Y:S02]  /*77b0*/  FSETP.GEU.AND P6, PT, R18, -126, PT ;  /* 0xc2fc00001200780b */ /* 0x000fe40003fce000 */
[----:B------:R-:W-:Y:S01]  /*77c0*/  FMNMX R4, R60, R35, !PT ;  /* 0x000000233c047209 */ /* 0x000fe20007800000 */
[----:B------:R-:W-:Y:S01]  /*77d0*/  @!P5 FMUL R42, R42, 0.5 ;  /* 0x3f0000002a2ad820 */ /* 0x000fe20000400000 */
[----:B------:R-:W1:Y:S01]  /*77e0*/  MUFU.EX2 R14, R14 ;  /* 0x0000000e000e7308 */ /* 0x000e620000000800 */
[----:B----4-:R-:W-:Y:S01]  /*77f0*/  @!P2 FMUL R16, R16, R16 ;  /* 0x000000101010a220 */ /* 0x010fe20000400000 */
[----:B------:R-:W-:-:S02]  /*7800*/  FSETP.GEU.AND P2, PT, R46, -126, PT ;  /* 0xc2fc00002e00780b */ /* 0x000fc40003f4e000 */
[----:B------:R-:W-:-:S04]  /*7810*/  FMNMX R35, R61, R4, !PT ;  /* 0x000000043d237209 */ /* 0x000fc80007800000 */
[----:B------:R-:W-:Y:S01]  /*7820*/  FMNMX R4, R64, R35, !PT ;  /* 0x0000002340047209 */ /* 0x000fe20007800000 */
[----:B------:R3:W4:Y:S01]  /*7830*/  MUFU.EX2 R33, R42 ;  /* 0x0000002a00217308 */ /* 0x0007220000000800 */
[----:B--2---:R-:W-:Y:S01]  /*7840*/  @!P3 FMUL R31, R31, R31 ;  /* 0x0000001f1f1fb220 */ /* 0x004fe20000400000 */
[----:B------:R-:W-:Y:S01]  /*7850*/  FSETP.GEU.AND P3, PT, R20, -126, PT ;  /* 0xc2fc00001400780b */ /* 0x000fe20003f6e000 */
[----:B------:R-:W-:Y:S01]  /*7860*/  @!P6 FMUL R18, R18, 0.5 ;  /* 0x3f0000001212e820 */ /* 0x000fe20000400000 */
[----:B------:R-:W-:Y:S02]  /*7870*/  FMNMX R37, R65, R4, !PT ;  /* 0x0000000441257209 */ /* 0x000fe40007800000 */
[----:B------:R-:W-:Y:S01]  /*7880*/  @!P2 FMUL R46, R46, 0.5 ;  /* 0x3f0000002e2ea820 */ /* 0x000fe20000400000 */
[----:B-1----:R-:W-:Y:S02]  /*7890*/  @!P4 FMUL R14, R14, R14 ;  /* 0x0000000e0e0ec220 */ /* 0x002fe40000400000 */
[----:B------:R-:W1:Y:S01]  /*78a0*/  MUFU.EX2 R18, R18 ;  /* 0x0000001200127308 */ /* 0x000e620000000800 */
[----:B------:R-:W-:Y:S01]  /*78b0*/  FSETP.GEU.AND P4, PT, R50, -126, PT ;  /* 0xc2fc00003200780b */ /* 0x000fe20003f8e000 */
[--C-:B---3--:R-:W-:Y:S01]  /*78c0*/  FFMA R42, R58, UR26, -R120.reuse ;  /* 0x0000001a3a2a7c23 */ /* 0x108fe20008000878 */
[----:B------:R-:W-:Y:S01]  /*78d0*/  FMNMX R4, R68, R37, !PT ;  /* 0x0000002544047209 */ /* 0x000fe20007800000 */
[----:B------:R-:W-:-:S02]  /*78e0*/  FFMA R58, R86, UR26, -R120 ;  /* 0x0000001a563a7c23 */ /* 0x000fc40008000878 */
[----:B------:R-:W-:Y:S01]  /*78f0*/  @!P3 FMUL R20, R20, 0.5 ;  /* 0x3f0000001414b820 */ /* 0x000fe20000400000 */
[----:B------:R-:W-:Y:S01]  /*7900*/  FMNMX R39, R69, R4, !PT ;  /* 0x0000000445277209 */ /* 0x000fe20007800000 */
[----:B------:R2:W3:Y:S01]  /*7910*/  MUFU.EX2 R35, R46 ;  /* 0x0000002e00237308 */ /* 0x0004e20000000800 */
[----:B----4-:R-:W-:Y:S01]  /*7920*/  @!P5 FMUL R33, R33, R33 ;  /* 0x000000212121d220 */ /* 0x010fe20000400000 */
[----:B------:R-:W-:Y:S02]  /*7930*/  FSETP.GEU.AND P5, PT, R22, -126, PT ;  /* 0xc2fc00001600780b */ /* 0x000fe40003fae000 */
[----:B------:R-:W-:Y:S02]  /*7940*/  FMNMX R4, R72, R39, !PT ;  /* 0x0000002748047209 */ /* 0x000fe40007800000 */
[----:B------:R-:W-:Y:S02]  /*7950*/  @!P4 FMUL R50, R50, 0.5 ;  /* 0x3f0000003232c820 */ /* 0x000fe40000400000 */
[----:B------:R-:W4:Y:S01]  /*7960*/  MUFU.EX2 R20, R20 ;  /* 0x0000001400147308 */ /* 0x000f220000000800 */
[----:B-1----:R-:W-:Y:S01]  /*7970*/  @!P6 FMUL R18, R18, R18 ;  /* 0x000000121212e220 */ /* 0x002fe20000400000 */
[----:B------:R-:W-:Y:S01]  /*7980*/  FSETP.GEU.AND P6, PT, R54, -126, PT ;  /* 0xc2fc00003600780b */ /* 0x000fe20003fce000 */
[----:B--2---:R-:W-:Y:S01]  /*7990*/  FFMA R46, R66, UR26, -R120 ;  /* 0x0000001a422e7c23 */ /* 0x004fe20008000878 */
[----:B------:R-:W-:-:S03]  /*79a0*/  FMNMX R39, R73, R4, !PT ;  /* 0x0000000449277209 */ /* 0x000fc60007800000 */
[----:B------:R-:W-:Y:S01]  /*79b0*/  @!P5 FMUL R22, R22, 0.5 ;  /* 0x3f0000001616d820 */ /* 0x000fe20000400000 */
[----:B------:R1:W2:Y:S01]  /*79c0*/  MUFU.EX2 R37, R50 ;  /* 0x0000003200257308 */ /* 0x0002a20000000800 */
[----:B---3--:R-:W-:Y:S01]  /*79d0*/  @!P2 FMUL R35, R35, R35 ;  /* 0x000000232323a220 */ /* 0x008fe20000400000 */
[----:B------:R-:W-:Y:S02]  /*79e0*/  FSETP.GEU.AND P2, PT, R40, -126, PT ;  /* 0xc2fc00002800780b */ /* 0x000fe40003f4e000 */
[----:B------:R-:W-:-:S03]  /*79f0*/  FMNMX R4, R76, R39, !PT ;  /* 0x000000274c047209 */ /* 0x000fc60007800000 */
[----:B------:R-:W-:Y:S01]  /*7a00*/  @!P6 FMUL R54, R54, 0.5 ;  /* 0x3f0000003636e820 */ /* 0x000fe20000400000 */
[----:B------:R-:W3:Y:S01]  /*7a10*/  MUFU.EX2 R22, R22 ;  /* 0x0000001600167308 */ /* 0x000ee20000000800 */
[----:B----4-:R-:W-:Y:S01]  /*7a20*/  @!P3 FMUL R20, R20, R20 ;  /* 0x000000141414b220 */ /* 0x010fe20000400000 */
[----:B------:R-:W-:Y:S01]  /*7a30*/  FSETP.GEU.AND P3, PT, R42, -126, PT ;  /* 0xc2fc00002a00780b */ /* 0x000fe20003f6e000 */
[----:B-1----:R-:W-:Y:S01]  /*7a40*/  FFMA R50, R74, UR26, -R120 ;  /* 0x0000001a4a327c23 */ /* 0x002fe20008000878 */
[----:B------:R-:W-:-:S03]  /*7a50*/  FMNMX R41, R77, R4, !PT ;  /* 0x000000044d297209 */ /* 0x000fc60007800000 */
[----:B------:R-:W-:Y:S01]  /*7a60*/  @!P2 FMUL R40, R40, 0.5 ;  /* 0x3f0000002828a820 */ /* 0x000fe20000400000 */
[----:B------:R1:W4:Y:S01]  /*7a70*/  MUFU.EX2 R39, R54 ;  /* 0x0000003600277308 */ /* 0x0003220000000800 */
[----:B--2---:R-:W-:Y:S01]  /*7a80*/  @!P4 FMUL R37, R37, R37 ;  /* 0x000000252525c220 */ /* 0x004fe20000400000 */
[----:B------:R-:W-:Y:S02]  /*7a90*/  FSETP.GEU.AND P4, PT, R59, -126, PT ;  /* 0xc2fc00003b00780b */ /* 0x000fe40003f8e000 */
[----:B------:R-:W-:-:S03]  /*7aa0*/  FMNMX R4, R80, R41, !PT ;  /* 0x0000002950047209 */ /* 0x000fc60007800000 */
[----:B------:R-:W-:Y:S01]  /*7ab0*/  @!P3 FMUL R42, R42, 0.5 ;  /* 0x3f0000002a2ab820 */ /* 0x000fe20000400000 */
[----:B------:R-:W2:Y:S01]  /*7ac0*/  MUFU.EX2 R40, R40 ;  /* 0x0000002800287308 */ /* 0x000ea20000000800 */
[----:B---3--:R-:W-:Y:S01]  /*7ad0*/  @!P5 FMUL R22, R22, R22 ;  /* 0x000000161616d220 */ /* 0x008fe20000400000 */
[----:B------:R-:W-:Y:S01]  /*7ae0*/  FSETP.GEU.AND P5, PT, R44, -126, PT ;  /* 0xc2fc00002c00780b */ /* 0x000fe20003fae000 */
[----:B-1----:R-:W-:Y:S01]  /*7af0*/  FFMA R54, R82, UR26, -R120 ;  /* 0x0000001a52367c23 */ /* 0x002fe20008000878 */
[----:B------:R-:W-:-:S03]  /*7b00*/  FMNMX R41, R81, R4, !PT ;  /* 0x0000000451297209 */ /* 0x000fc60007800000 */
[----:B------:R-:W-:Y:S01]  /*7b10*/  @!P4 FMUL R59, R59, 0.5 ;  /* 0x3f0000003b3bc820 */ /* 0x000fe20000400000 */
[----:B------:R-:W1:Y:S01]  /*7b20*/  MUFU.EX2 R42, R42 ;  /* 0x0000002a002a7308 */ /* 0x000e620000000800 */
[----:B----4-:R-:W-:Y:S01]  /*7b30*/  @!P6 FMUL R39, R39, R39 ;  /* 0x000000272727e220 */ /* 0x010fe20000400000 */
[----:B------:R-:W-:Y:S02]  /*7b40*/  FSETP.GEU.AND P6, PT, R43, -126, PT ;  /* 0xc2fc00002b00780b */ /* 0x000fe40003fce000 */
        /* <DEDUP_REMOVED lines=8> */
[----:B-1----:R-:W-:Y:S01]  /*7bd0*/  @!P3 FMUL R42, R42, R42 ;  /* 0x0000002a2a2ab220 */ /* 0x002fe20000400000 */
[----:B------:R-:W-:Y:S01]  /*7be0*/  FSETP.GEU.AND P3, PT, R45, -126, PT ;  /* 0xc2fc00002d00780b */ /* 0x000fe20003f6e000 */
[----:B------:R-:W1:Y:S01]  /*7bf0*/  SHFL.BFLY PT, R47, R4, 0x1, 0x1f ;  /* 0x0c201f00042f7f89 */ /* 0x000e6200000e0000 */
[----:B---3--:R-:W-:-:S03]  /*7c00*/  FFMA R59, R83, UR26, -R120 ;  /* 0x0000001a533b7c23 */ /* 0x008fc60008000878 */
[----:B------:R-:W-:Y:S01]  /*7c10*/  @!P2 FMUL R46, R46, 0.5 ;  /* 0x3f0000002e2ea820 */ /* 0x000fe20000400000 */
[----:B------:R-:W3:Y:S01]  /*7c20*/  MUFU.EX2 R43, R43 ;  /* 0x0000002b002b7308 */ /* 0x000ee20000000800 */
[----:B----4-:R-:W-:Y:S01]  /*7c30*/  @!P4 FMUL R41, R41, R41 ;  /* 0x000000292929c220 */ /* 0x010fe20000400000 */
[----:B------:R-:W-:-:S05]  /*7c40*/  FSETP.GEU.AND P4, PT, R48, -126, PT ;  /* 0xc2fc00003000780b */ /* 0x000fca0003f8e000 */
[----:B------:R-:W-:Y:S01]  /*7c50*/  @!P3 FMUL R45, R45, 0.5 ;  /* 0x3f0000002d2db820 */ /* 0x000fe20000400000 */
[----:B------:R-:W4:Y:S01]  /*7c60*/  MUFU.EX2 R46, R46 ;  /* 0x0000002e002e7308 */ /* 0x000f220000000800 */
[----:B--2---:R-:W-:Y:S01]  /*7c70*/  @!P5 FMUL R44, R44, R44 ;  /* 0x0000002c2c2cd220 */ /* 0x004fe20000400000 */
[----:B------:R-:W-:-:S05]  /*7c80*/  FSETP.GEU.AND P5, PT, R71, -126, PT ;  /* 0xc2fc00004700780b */ /* 0x000fca0003fae000 */
[----:B------:R-:W-:Y:S01]  /*7c90*/  @!P4 FMUL R48, R48, 0.5 ;  /* 0x3f0000003030c820 */ /* 0x000fe20000400000 */
[----:B------:R-:W2:Y:S01]  /*7ca0*/  MUFU.EX2 R45, R45 ;  /* 0x0000002d002d7308 */ /* 0x000ea20000000800 */
[----:B---3--:R-:W-:Y:S01]  /*7cb0*/  @!P6 FMUL R43, R43, R43 ;  /* 0x0000002b2b2be220 */ /* 0x008fe20000400000 */
[----:B------:R-:W-:Y:S02]  /*7cc0*/  FSETP.GEU.AND P6, PT, R50, -126, PT ;  /* 0xc2fc00003200780b */ /* 0x000fe40003fce000 */
[----:B-1----:R-:W-:-:S03]  /*7cd0*/  FMNMX R4, R4, R47, !PT ;  /* 0x0000002f04047209 */ /* 0x002fc60007800000 */
[----:B------:R-:W-:Y:S01]  /*7ce0*/  @!P5 FMUL R71, R71, 0.5 ;  /* 0x3f0000004747d820 */ /* 0x000fe20000400000 */
[----:B------:R-:W1:Y:S01]  /*7cf0*/  MUFU.EX2 R48, R48 ;  /* 0x0000003000307308 */ /* 0x000e620000000800 */
[----:B----4-:R-:W-:Y:S01]  /*7d00*/  @!P2 FMUL R46, R46, R46 ;  /* 0x0000002e2e2ea220 */ /* 0x010fe20000400000 */
[----:B------:R-:W-:Y:S01]  /*7d10*/  FSETP.GEU.AND P2, PT, R51, -126, PT ;  /* 0xc2fc00003300780b */ /* 0x000fe20003f4e000 */
[----:B------:R-:W3:Y:S04]  /*7d20*/  SHFL.BFLY PT, R55, R4, 0x2, 0x1f ;  /* 0x0c401f0004377f89 */ /* 0x000ee800000e0000 */
[----:B------:R-:W-:Y:S01]  /*7d30*/  @!P6 FMUL R50, R50, 0.5 ;  /* 0x3f0000003232e820 */ /* 0x000fe20000400000 */
[----:B------:R-:W4:Y:S01]  /*7d40*/  MUFU.EX2 R47, R71 ;  /* 0x00000047002f7308 */ /* 0x000f220000000800 */
[----:B--2---:R-:W-:Y:S01]  /*7d50*/  @!P3 FMUL R45, R45, R45 ;  /* 0x0000002d2d2db220 */ /* 0x004fe20000400000 */
[----:B------:R-:W-:-:S05]  /*7d60*/  FSETP.GEU.AND P3, PT, R52, -126, PT ;  /* 0xc2fc00003400780b */ /* 0x000fca0003f6e000 */
[----:B------:R-:W-:Y:S01]  /*7d70*/  @!P2 FMUL R51, R51, 0.5 ;  /* 0x3f0000003333a820 */ /* 0x000fe20000400000 */
[----:B------:R-:W2:Y:S01]  /*7d80*/  MUFU.EX2 R50, R50 ;  /* 0x0000003200327308 */ /* 0x000ea20000000800 */
[----:B-1----:R-:W-:Y:S01]  /*7d90*/  @!P4 FMUL R48, R48, R48 ;  /* 0x000000303030c220 */ /* 0x002fe20000400000 */
[----:B------:R-:W-:-:S05]  /*7da0*/  FSETP.GEU.AND P4, PT, R79, -126, PT ;  /* 0xc2fc00004f00780b */ /* 0x000fca0003f8e000 */
[----:B------:R-:W-:Y:S01]  /*7db0*/  @!P3 FMUL R52, R52, 0.5 ;  /* 0x3f0000003434b820 */ /* 0x000fe20000400000 */
[----:B------:R-:W1:Y:S01]  /*7dc0*/  MUFU.EX2 R51, R51 ;  /* 0x0000003300337308 */ /* 0x000e620000000800 */
[----:B----4-:R-:W-:Y:S01]  /*7dd0*/  @!P5 FMUL R47, R47, R47 ;  /* 0x0000002f2f2fd220 */ /* 0x010fe20000400000 */
[----:B------:R-:W-:Y:S02]  /*7de0*/  FSETP.GEU.AND P5, PT, R54, -126, PT ;  /* 0xc2fc00003600780b */ /* 0x000fe40003fae000 */
[----:B---3--:R-:W-:-:S03]  /*7df0*/  FMNMX R4, R4, R55, !PT ;  /* 0x0000003704047209 */ /* 0x008fc60007800000 */
[----:B------:R-:W-:Y:S01]  /*7e00*/  @!P4 FMUL R79, R79, 0.5 ;  /* 0x3f0000004f4fc820 */ /* 0x000fe20000400000 */
[----:B------:R-:W3:Y:S01]  /*7e10*/  MUFU.EX2 R52, R52 ;  /* 0x0000003400347308 */ /* 0x000ee20000000800 */
[----:B--2---:R-:W-:Y:S01]  /*7e20*/  @!P6 FMUL R50, R50, R50 ;  /* 0x000000323232e220 */ /* 0x004fe20000400000 */
[----:B------:R-:W-:-:S04]  /*7e30*/  FSETP.NEU.AND P6, PT, R4, -INF , PT ;  /* 0xff8000000400780b */ /* 0x000fc80003fcd000 */
[----:B------:R-:W-:Y:S01]  /*7e40*/  FSEL R62, R4, RZ, P6 ;  /* 0x000000ff043e7208 */ /* 0x000fe20003000000 */
[----:B------:R-:W-:Y:S01]  /*7e50*/  @!P5 FMUL R54, R54, 0.5 ;  /* 0x3f0000003636d820 */ /* 0x000fe20000400000 */
[----:B------:R-:W2:Y:S01]  /*7e60*/  MUFU.EX2 R55, R79 ;  /* 0x0000004f00377308 */ /* 0x000ea20000000800 */
[----:B-1----:R-:W-:Y:S01]  /*7e70*/  @!P2 FMUL R51, R51, R51 ;  /* 0x000000333333a220 */ /* 0x002fe20000400000 */
[----:B------:R-:W-:Y:S01]  /*7e80*/  FSETP.GEU.AND P2, PT, R59, -126, PT ;  /* 0xc2fc00003b00780b */ /* 0x000fe20003f4e000 */
[----:B------:R-:W-:Y:S01]  /*7e90*/  FMUL R63, R62, UR26 ;  /* 0x0000001a3e3f7c20 */ /* 0x000fe20008400000 */
[----:B------:R-:W-:-:S03]  /*7ea0*/  FSETP.GEU.AND P6, PT, R58, -126, PT ;  /* 0xc2fc00003a00780b */ /* 0x000fc60003fce000 */
[--C-:B------:R-:W-:Y:S01]  /*7eb0*/  FFMA R24, R24, UR26, -R63.reuse ;  /* 0x0000001a18187c23 */ /* 0x100fe2000800083f */
[----:B------:R-:W1:Y:S01]  /*7ec0*/  MUFU.EX2 R54, R54 ;  /* 0x0000003600367308 */ /* 0x000e620000000800 */
[----:B---3--:R-:W-:Y:S01]  /*7ed0*/  @!P3 FMUL R52, R52, R52 ;  /* 0x000000343434b220 */ /* 0x008fe20000400000 */
        /* <DEDUP_REMOVED lines=11> */
[----:B------:R-:W2:Y:S01]  /*7f90*/  MUFU.EX2 R59, R59 ;  /* 0x0000003b003b7308 */ /* 0x000ea20000000800 */
[--C-:B------:R-:W-:Y:S01]  /*7fa0*/  FFMA R19, R19, UR26, -R63.reuse ;  /* 0x0000001a13137c23 */ /* 0x100fe2000800083f */
[----:B------:R-:W-:Y:S01]  /*7fb0*/  @!P3 FMUL R87, R87, 0.5 ;  /* 0x3f0000005757b820 */ /* 0x000fe20000400000 */
[--C-:B------:R-:W-:Y:S01]  /*7fc0*/  FFMA R23, R23, UR26, -R63.reuse ;  /* 0x0000001a17177c23 */ /* 0x100fe2000800083f */
[----:B-1----:R-:W-:Y:S01]  /*7fd0*/  @!P5 FMUL R54, R54, R54 ;  /* 0x000000363636d220 */ /* 0x002fe20000400000 */
[----:B------:R-:W-:Y:S01]  /*7fe0*/  FSETP.GEU.AND P5, PT, R66, -126, PT ;  /* 0xc2fc00004200780b */ /* 0x000fe20003fae000 */
[--C-:B------:R-:W-:Y:S01]  /*7ff0*/  FFMA R26, R26, UR26, -R63.reuse ;  /* 0x0000001a1a1a7c23 */ /* 0x100fe2000800083f */
[--C-:B------:R-:W-:Y:S01]  /*8000*/  FFMA R30, R30, UR26, -R63.reuse ;  /* 0x0000001a1e1e7c23 */ /* 0x100fe2000800083f */
[----:B------:R-:W1:Y:S01]  /*8010*/  MUFU.EX2 R13, R87 ;  /* 0x00000057000d7308 */ /* 0x000e620000000800 */
        /* <DEDUP_REMOVED lines=8> */
[----:B--2---:R-:W-:Y:S01]  /*80a0*/  @!P2 FMUL R59, R59, R59 ;  /* 0x0000003b3b3ba220 */ /* 0x004fe20000400000 */
[----:B------:R-:W-:Y:S01]  /*80b0*/  FSETP.GEU.AND P2, PT, R28, -126, PT ;  /* 0xc2fc00001c00780b */ /* 0x000fe20003f4e000 */
[----:B------:R-:W-:Y:S01]  /*80c0*/  @!P5 FMUL R66, R66, 0.5 ;  /* 0x3f0000004242d820 */ /* 0x000fe20000400000 */
[--C-:B------:R-:W-:Y:S01]  /*80d0*/  FFMA R57, R57, UR26, -R63.reuse ;  /* 0x0000001a39397c23 */ /* 0x100fe2000800083f */
[--C-:B------:R-:W-:Y:S01]  /*80e0*/  FFMA R64, R64, UR26, -R63.reuse ;  /* 0x0000001a40407c23 */ /* 0x100fe2000800083f */
[--C-:B------:R-:W-:Y:S01]  /*80f0*/  FFMA R65, R65, UR26, -R63.reuse ;  /* 0x0000001a41417c23 */ /* 0x100fe2000800083f */
[--C-:B------:R-:W-:Y:S01]  /*8100*/  FFMA R74, R68, UR26, -R63.reuse ;  /* 0x0000001a444a7c23 */ /* 0x100fe2000800083f */
[----:B------:R-:W2:Y:S01]  /*8110*/  MUFU.EX2 R17, R66 ;  /* 0x0000004200117308 */ /* 0x000ea20000000800 */
[----:B-1----:R-:W-:Y:S01]  /*8120*/  @!P3 FMUL R13, R13, R13 ;  /* 0x0000000d0d0db220 */ /* 0x002fe20000400000 */
[----:B------:R-:W-:Y:S01]  /*8130*/  FSETP.GEU.AND P3, PT, R32, -126, PT ;  /* 0xc2fc00002000780b */ /* 0x000fe20003f6e000 */
[--C-:B------:R-:W-:Y:S01]  /*8140*/  FFMA R75, R69, UR26, -R63.reuse ;  /* 0x0000001a454b7c23 */ /* 0x100fe2000800083f */
[--C-:B------:R-:W-:Y:S01]  /*8150*/  FFMA R72, R72, UR26, -R63.reuse ;  /* 0x0000001a48487c23 */ /* 0x100fe2000800083f */
[--C-:B------:R-:W-:Y:S01]  /*8160*/  FFMA R73, R73, UR26, -R63.reuse ;  /* 0x0000001a49497c23 */ /* 0x100fe2000800083f */
[--C-:B------:R-:W-:Y:S01]  /*8170*/  FFMA R76, R76, UR26, -R63.reuse ;  /* 0x0000001a4c4c7c23 */ /* 0x100fe2000800083f */
[----:B------:R-:W-:Y:S01]  /*8180*/  @!P2 FMUL R28, R28, 0.5 ;  /* 0x3f0000001c1ca820 */ /* 0x000fe20000400000 */
        /* <DEDUP_REMOVED lines=8> */
[----:B------:R-:W3:Y:S01]  /*8210*/  MUFU.EX2 R28, R28 ;  /* 0x0000001c001c7308 */ /* 0x000ee20000000800 */
[----:B--2---:R-:W-:Y:S01]  /*8220*/  @!P5 FMUL R17, R17, R17 ;  /* 0x000000111111d220 */ /* 0x004fe20000400000 */
[----:B------:R-:W-:Y:S01]  /*8230*/  FSETP.GEU.AND P5, PT, R36, -126, PT ;  /* 0xc2fc00002400780b */ /* 0x000fe20003fae000 */
[----:B------:R-:W-:-:S04]  /*8240*/  FFMA R85, R85, UR26, -R63 ;  /* 0x0000001a55557c23 */ /* 0x000fc8000800083f */
[----:B------:R-:W-:Y:S01]  /*8250*/  @!P4 FMUL R15, R15, 0.5 ;  /* 0x3f0000000f0fc820 */ /* 0x000fe20000400000 */
[----:B------:R-:W2:Y:S01]  /*8260*/  MUFU.EX2 R32, R32 ;  /* 0x0000002000207308 */ /* 0x000ea20000000800 */
[----:B-1----:R-:W-:Y:S01]  /*8270*/  @!P6 FMUL R58, R58, R58 ;  /* 0x0000003a3a3ae220 */ /* 0x002fe20000400000 */
[----:B------:R-:W-:-:S05]  /*8280*/  FSETP.GEU.AND P6, PT, R67, -126, PT ;  /* 0xc2fc00004300780b */ /* 0x000fca0003fce000 */
[----:B------:R-:W-:Y:S01]  /*8290*/  @!P5 FMUL R36, R36, 0.5 ;  /* 0x3f0000002424d820 */ /* 0x000fe20000400000 */
[----:B------:R-:W1:Y:S01]  /*82a0*/  MUFU.EX2 R15, R15 ;  /* 0x0000000f000f7308 */ /* 0x000e620000000800 */
[----:B---3--:R-:W-:Y:S01]  /*82b0*/  @!P2 FMUL R28, R28, R28 ;  /* 0x0000001c1c1ca220 */ /* 0x008fe20000400000 */
[----:B------:R-:W-:-:S05]  /*82c0*/  FSETP.GEU.AND P2, PT, R19, -126, PT ;  /* 0xc2fc00001300780b */ /* 0x000fca0003f4e000 */
[----:B------:R-:W-:Y:S01]  /*82d0*/  @!P6 FMUL R67, R67, 0.5 ;  /* 0x3f0000004343e820 */ /* 0x000fe20000400000 */
[----:B------:R-:W3:Y:S01]  /*82e0*/  MUFU.EX2 R36, R36 ;  /* 0x0000002400247308 */ /* 0x000ee20000000800 */
        /* <DEDUP_REMOVED lines=15> */
[----:B------:R2:W4:Y:S01]  /*83e0*/  MUFU.EX2 R34, R26 ;  /* 0x0000001a00227308 */ /* 0x0005220000000800 */
[----:B-1----:R-:W-:Y:S01]  /*83f0*/  @!P2 FMUL R19, R19, R19 ;  /* 0x000000131313a220 */ /* 0x002fe20000400000 */
[----:B------:R-:W-:-:S05]  /*8400*/  FSETP.GEU.AND P2, PT, R70, -126, PT ;  /* 0xc2fc00004600780b */ /* 0x000fca0003f4e000 */
[----:B------:R-:W-:Y:S01]  /*8410*/  @!P6 FMUL R21, R21, 0.5 ;  /* 0x3f0000001515e820 */ /* 0x000fe20000400000 */
[----:B------:R1:W5:Y:S01]  /*8420*/  MUFU.EX2 R49, R30 ;  /* 0x0000001e00317308 */ /* 0x0003620000000800 */
[----:B---3--:R-:W-:Y:S01]  /*8430*/  @!P3 FMUL R66, R66, R66 ;  /* 0x000000424242b220 */ /* 0x008fe20000400000 */
[----:B------:R-:W-:Y:S01]  /*8440*/  FSETP.GEU.AND P3, PT, R38, -126, PT ;  /* 0xc2fc00002600780b */ /* 0x000fe20003f6e000 */
[----:B--2---:R-:W-:-:S04]  /*8450*/  FFMA R26, R60, UR26, -R63 ;  /* 0x0000001a3c1a7c23 */ /* 0x004fc8000800083f */
[----:B------:R-:W-:Y:S01]  /*8460*/  @!P2 FMUL R70, R70, 0.5 ;  /* 0x3f0000004646a820 */ /* 0x000fe20000400000 */
[----:B------:R-:W2:Y:S01]  /*8470*/  MUFU.EX2 R21, R21 ;  /* 0x0000001500157308 */ /* 0x000ea20000000800 */
[----:B----4-:R-:W-:Y:S01]  /*8480*/  @!P4 FMUL R34, R34, R34 ;  /* 0x000000222222c220 */ /* 0x010fe20000400000 */
[----:B------:R-:W-:Y:S01]  /*8490*/  FSETP.GEU.AND P4, PT, R53, -126, PT ;  /* 0xc2fc00003500780b */ /* 0x000fe20003f8e000 */
[----:B-1----:R-:W-:Y:S01]  /*84a0*/  FFMA R30, R61, UR26, -R63 ;  /* 0x0000001a3d1e7c23 */ /* 0x002fe2000800083f */
[----:B------:R-:W-:Y:S01]  /*84b0*/  FADD R63, R16, R45 ;  /* 0x0000002d103f7221 */ /* 0x000fe20000000000 */
[----:B------:R-:W-:Y:S02]  /*84c0*/  F2FP.BF16.F32.PACK_AB R45, R45, R46 ;  /* 0x0000002e2d2d723e */ /* 0x000fe400000010ff */
[----:B------:R-:W-:Y:S01]  /*84d0*/  @!P3 FMUL R38, R38, 0.5 ;  /* 0x3f0000002626b820 */ /* 0x000fe20000400000 */
[----:B------:R-:W1:Y:S01]  /*84e0*/  MUFU.EX2 R70, R70 ;  /* 0x0000004600467308 */ /* 0x000e620000000800 */
[----:B-----5:R-:W-:Y:S01]  /*84f0*/  @!P5 FMUL R49, R49, R49 ;  /* 0x000000313131d220 */ /* 0x020fe20000400000 */
        /* <DEDUP_REMOVED lines=22> */
[----:B------:R1:W4:Y:S01]  /*8660*/  MUFU.EX2 R56, R30 ;  /* 0x0000001e00387308 */ /* 0x0003220000000800 */
[----:B---3--:R-:W-:Y:S01]  /*8670*/  @!P6 FMUL R71, R71, R71 ;  /* 0x000000474747e220 */ /* 0x008fe20000400000 */
[----:B------:R-:W-:-:S05]  /*8680*/  FSETP.GEU.AND P6, PT, R26, -126, PT ;  /* 0xc2fc00001a00780b */ /* 0x000fca0003fce000 */
[----:B------:R-:W-:Y:S01]  /*8690*/  @!P5 FMUL R65, R65, 0.5 ;  /* 0x3f0000004141d820 */ /* 0x000fe20000400000 */
[----:B------:R-:W3:Y:S01]  /*86a0*/  MUFU.EX2 R57, R64 ;  /* 0x0000004000397308 */ /* 0x000ee20000000800 */
[----:B--2---:R-:W-:Y:S01]  /*86b0*/  @!P2 FMUL R60, R60, R60 ;  /* 0x0000003c3c3ca220 */ /* 0x004fe20000400000 */
[----:B------:R-:W-:Y:S01]  /*86c0*/  FSETP.GEU.AND P2, PT, R74, -126, PT ;  /* 0xc2fc00004a00780b */ /* 0x000fe20003f4e000 */
[----:B-1----:R-:W-:Y:S01]  /*86d0*/  FADD R30, -R11, R8 ;  /* 0x000000080b1e7221 */ /* 0x002fe20000000100 */
[----:B------:R-:W-:Y:S01]  /*86e0*/  FADD R11, R33, R50 ;  /* 0x00000032210b7221 */ /* 0x000fe20000000000 */
[----:B------:R-:W-:Y:S01]  /*86f0*/  FADD R8, R25, R42 ;  /* 0x0000002a19087221 */ /* 0x000fe20000000000 */
[----:B------:R-:W-:Y:S01]  /*8700*/  F2FP.BF16.F32.PACK_AB R25, R10, R25 ;  /* 0x000000190a19723e */ /* 0x000fe200000010ff */
[----:B------:R-:W-:Y:S01]  /*8710*/  @!P6 FMUL R26, R26, 0.5 ;  /* 0x3f0000001a1ae820 */ /* 0x000fe20000400000 */
[----:B------:R1:W2:Y:S01]  /*8720*/  MUFU.EX2 R68, R65 ;  /* 0x0000004100447308 */ /* 0x0002a20000000800 */
[----:B----4-:R-:W-:Y:S01]  /*8730*/  @!P3 FMUL R56, R56, R56 ;  /* 0x000000383838b220 */ /* 0x010fe20000400000 */
[----:B------:R-:W-:Y:S01]  /*8740*/  FSETP.GEU.AND P3, PT, R72, -126, PT ;  /* 0xc2fc00004800780b */ /* 0x000fe20003f6e000 */
[----:B------:R-:W-:Y:S01]  /*8750*/  FADD R87, R8, R11 ;  /* 0x0000000b08577221 */ /* 0x000fe20000000000 */
[----:B------:R-:W-:Y:S01]  /*8760*/  FADD R8, R10, R41 ;  /* 0x000000290a087221 */ /* 0x000fe20000000000 */
[----:B------:R-:W-:Y:S01]  /*8770*/  FMUL R86, R30, UR26 ;  /* 0x0000001a1e567c20 */ /* 0x000fe20008400000 */
[----:B------:R-:W-:Y:S01]  /*8780*/  FADD R30, R24, R23 ;  /* 0x00000017181e7221 */ /* 0x000fe20000000000 */
[----:B------:R-:W-:Y:S01]  /*8790*/  @!P2 FMUL R74, R74, 0.5 ;  /* 0x3f0000004a4aa820 */ /* 0x000fe20000400000 */
[----:B------:R4:W5:Y:S01]  /*87a0*/  MUFU.EX2 R61, R26 ;  /* 0x0000001a003d7308 */ /* 0x0009620000000800 */
[----:B---3--:R-:W-:Y:S01]  /*87b0*/  @!P4 FMUL R57, R57, R57 ;  /* 0x000000393939c220 */ /* 0x008fe20000400000 */
[----:B------:R-:W-:Y:S01]  /*87c0*/  FSETP.GEU.AND P4, PT, R73, -126, PT ;  /* 0xc2fc00004900780b */ /* 0x000fe20003f8e000 */
[----:B-1----:R-:W-:Y:S01]  /*87d0*/  FADD R65, R18, R51 ;  /* 0x0000003312417221 */ /* 0x002fe20000000000 */
[----:B------:R-:W-:-:S02]  /*87e0*/  F2FP.BF16.F32.PACK_AB R41, R41, R42 ;  /* 0x0000002a2929723e */ /* 0x000fc400000010ff */
[----:B------:R-:W-:Y:S01]  /*87f0*/  F2FP.BF16.F32.PACK_AB R24, R17, R24 ;  /* 0x000000181118723e */ /* 0x000fe200000010ff */
[----:B------:R-:W-:Y:S01]  /*8800*/  @!P3 FMUL R72, R72, 0.5 ;  /* 0x3f0000004848b820 */ /* 0x000fe20000400000 */
[----:B------:R1:W3:Y:S01]  /*8810*/  MUFU.EX2 R69, R74 ;  /* 0x0000004a00457308 */ /* 0x0002e20000000800 */
[----:B--2---:R-:W-:Y:S01]  /*8820*/  @!P5 FMUL R68, R68, R68 ;  /* 0x000000444444d220 */ /* 0x004fe20000400000 */
[----:B------:R-:W-:Y:S01]  /*8830*/  FSETP.GEU.AND P5, PT, R76, -126, PT ;  /* 0xc2fc00004c00780b */ /* 0x000fe20003fae000 */
[----:B----4-:R-:W-:Y:S01]  /*8840*/  FADD R26, -R62, R9 ;  /* 0x000000093e1a7221 */ /* 0x010fe20000000100 */
[----:B------:R-:W-:Y:S01]  /*8850*/  FADD R62, R29, R46 ;  /* 0x0000002e1d3e7221 */ /* 0x000fe20000000000 */
[----:B------:R-:W-:Y:S01]  /*8860*/  FADD R120, R8, R65 ;  /* 0x0000004108787221 */ /* 0x000fe20000000000 */
[----:B------:R-:W-:Y:S01]  /*8870*/  FADD R8, R27, R44 ;  /* 0x0000002c1b087221 */ /* 0x000fe20000000000 */
[----:B------:R-:W-:Y:S01]  /*8880*/  @!P4 FMUL R73, R73, 0.5 ;  /* 0x3f0000004949c820 */ /* 0x000fe20000400000 */
[----:B------:R-:W2:Y:S01]  /*8890*/  MUFU.EX2 R72, R72 ;  /* 0x0000004800487308 */ /* 0x000ea20000000800 */
[----:B-----5:R-:W-:Y:S01]  /*88a0*/  @!P6 FMUL R61, R61, R61 ;  /* 0x0000003d3d3de220 */ /* 0x020fe20000400000 */
[----:B------:R-:W-:Y:S01]  /*88b0*/  FSETP.GEU.AND P6, PT, R75, -126, PT ;  /* 0xc2fc00004b00780b */ /* 0x000fe20003fce000 */
[----:B-1----:R-:W-:Y:S01]  /*88c0*/  FADD R74, R22, R59 ;  /* 0x0000003b164a7221 */ /* 0x002fe20000000000 */
[----:B------:R-:W-:Y:S01]  /*88d0*/  FADD R65, R35, R52 ;  /* 0x0000003423417221 */ /* 0x000fe20000000000 */
[----:B------:R-:W-:Y:S01]  /*88e0*/  FMUL R26, R26, UR26 ;  /* 0x0000001a1a1a7c20 */ /* 0x000fe20008400000 */
        /* <DEDUP_REMOVED lines=8> */
[----:B------:R-:W-:Y:S01]  /*8970*/  FADD R121, R8, R65 ;  /* 0x0000004108797221 */ /* 0x000fe20000000000 */
[----:B------:R-:W-:Y:S01]  /*8980*/  @!P6 FMUL R75, R75, 0.5 ;  /* 0x3f0000004b4be820 */ /* 0x000fe20000400000 */
[----:B------:R3:W4:Y:S01]  /*8990*/  MUFU.EX2 R9, R76 ;  /* 0x0000004c00097308 */ /* 0x0007220000000800 */
[----:B--2---:R-:W-:Y:S01]  /*89a0*/  @!P3 FMUL R72, R72, R72 ;  /* 0x000000484848b220 */ /* 0x004fe20000400000 */
[----:B------:R-:W-:Y:S01]  /*89b0*/  FSETP.GEU.AND P3, PT, R81, -126, PT ;  /* 0xc2fc00005100780b */ /* 0x000fe20003f6e000 */
[----:B------:R-:W-:Y:S01]  /*89c0*/  FADD R126, R63, R74 ;  /* 0x0000004a3f7e7221 */ /* 0x000fe20000000000 */
[----:B------:R-:W-:Y:S01]  /*89d0*/  FADD R63, R12, R43 ;  /* 0x0000002b0c3f7221 */ /* 0x000fe20000000000 */
[----:B------:R-:W-:Y:S01]  /*89e0*/  FADD R74, R20, R55 ;  /* 0x00000037144a7221 */ /* 0x000fe20000000000 */
[----:B------:R-:W-:Y:S01]  /*89f0*/  FADD R65, R14, R47 ;  /* 0x0000002f0e417221 */ /* 0x000fe20000000000 */
[----:B------:R-:W-:Y:S01]  /*8a00*/  @!P2 FMUL R80, R80, 0.5 ;  /* 0x3f0000005050a820 */ /* 0x000fe20000400000 */
[----:B------:R2:W5:Y:S01]  /*8a10*/  MUFU.EX2 R64, R75 ;  /* 0x0000004b00407308 */ /* 0x0005620000000800 */
[----:B-1----:R-:W-:Y:S01]  /*8a20*/  @!P4 FMUL R73, R73, R73 ;  /* 0x000000494949c220 */ /* 0x002fe20000400000 */
[----:B------:R-:W-:Y:S01]  /*8a30*/  FSETP.GEU.AND P4, PT, R77, -126, PT ;  /* 0xc2fc00004d00780b */ /* 0x000fe20003f8e000 */
[----:B------:R-:W-:Y:S01]  /*8a40*/  FADD R122, R63, R74 ;  /* 0x0000004a3f7a7221 */ /* 0x000fe20000000000 */
[----:B---3--:R-:W-:Y:S01]  /*8a50*/  FADD R76, R40, R13 ;  /* 0x0000000d284c7221 */ /* 0x008fe20000000000 */
[----:B------:R-:W-:Y:S01]  /*8a60*/  FADD R120, R120, R123 ;  /* 0x0000007b78787221 */ /* 0x000fe20000000000 */
[----:B------:R-:W-:Y:S01]  /*8a70*/  FADD R126, R121, R126 ;  /* 0x0000007e797e7221 */ /* 0x000fe20000000000 */
[----:B------:R-:W-:Y:S01]  /*8a80*/  @!P3 FMUL R81, R81, 0.5 ;  /* 0x3f0000005151b820 */ /* 0x000fe20000400000 */
[----:B------:R1:W3:Y:S01]  /*8a90*/  MUFU.EX2 R11, R80 ;  /* 0x00000050000b7308 */ /* 0x0002e20000000800 */
[----:B----4-:R-:W-:Y:S01]  /*8aa0*/  @!P5 FMUL R9, R9, R9 ;  /* 0x000000090909d220 */ /* 0x010fe20000400000 */
[----:B------:R-:W-:Y:S01]  /*8ab0*/  FSETP.GEU.AND P5, PT, R84, -126, PT ;  /* 0xc2fc00005400780b */ /* 0x000fe20003fae000 */
[----:B--2---:R-:W-:Y:S01]  /*8ac0*/  FADD R75, R37, R54 ;  /* 0x00000036254b7221 */ /* 0x004fe20000000000 */
[----:B------:R-:W-:Y:S01]  /*8ad0*/  FADD R125, R65, R76 ;  /* 0x0000004c417d7221 */ /* 0x000fe20000000000 */
[----:B------:R-:W-:Y:S01]  /*8ae0*/  FADD R65, R17, R60 ;  /* 0x0000003c11417221 */ /* 0x000fe20000000000 */
[----:B------:R-:W-:Y:S01]  /*8af0*/  FADD R76, R66, R73 ;  /* 0x00000049424c7221 */ /* 0x000fe20000000000 */
[----:B------:R-:W-:Y:S01]  /*8b00*/  FADD R124, R62, R75 ;  /* 0x0000004b3e7c7221 */ /* 0x000fe20000000000 */
[----:B------:R-:W-:Y:S01]  /*8b10*/  @!P4 FMUL R77, R77, 0.5 ;  /* 0x3f0000004d4dc820 */ /* 0x000fe20000400000 */
[----:B------:R-:W2:Y:S01]  /*8b20*/  MUFU.EX2 R62, R81 ;  /* 0x00000051003e7308 */ /* 0x000ea20000000800 */
[----:B-----5:R-:W-:Y:S01]  /*8b30*/  @!P6 FMUL R64, R64, R64 ;  /* 0x000000404040e220 */ /* 0x020fe20000400000 */
[----:B------:R-:W-:Y:S01]  /*8b40*/  FSETP.GEU.AND P6, PT, R26, -126, PT ;  /* 0xc2fc00001a00780b */ /* 0x000fe20003fce000 */
[----:B------:R-:W-:Y:S01]  /*8b50*/  FADD R75, R32, R57 ;  /* 0x00000039204b7221 */ /* 0x000fe20000000000 */
[----:B-1----:R-:W-:Y:S01]  /*8b60*/  FADD R80, R65, R76 ;  /* 0x0000004c41507221 */ /* 0x002fe20000000000 */
[----:B------:R-:W-:Y:S01]  /*8b70*/  FADD R65, R15, R68 ;  /* 0x000000440f417221 */ /* 0x000fe20000000000 */
[----:B------:R-:W-:Y:S01]  /*8b80*/  @!P5 FMUL R84, R84, 0.5 ;  /* 0x3f0000005454d820 */ /* 0x000fe20000400000 */
[----:B------:R-:W-:Y:S01]  /*8b90*/  FADD R87, R87, R124 ;  /* 0x0000007c57577221 */ /* 0x000fe20000000000 */
[----:B---3--:R-:W-:Y:S01]  /*8ba0*/  @!P2 FMUL R11, R11, R11 ;  /* 0x0000000b0b0ba220 */ /* 0x008fe20000400000 */
[----:B------:R-:W-:Y:S01]  /*8bb0*/  FSETP.GEU.AND P2, PT, R85, -126, PT ;  /* 0xc2fc00005500780b */ /* 0x000fe20003f4e000 */
[----:B------:R-:W1:Y:S01]  /*8bc0*/  MUFU.EX2 R63, R84 ;  /* 0x00000054003f7308 */ /* 0x000e620000000800 */
[----:B------:R-:W-:Y:S01]  /*8bd0*/  FADD R125, R122, R125 ;  /* 0x0000007d7a7d7221 */ /* 0x000fe20000000000 */
[----:B------:R-:W-:Y:S01]  /*8be0*/  FADD R78, R70, R11 ;  /* 0x0000000b464e7221 */ /* 0x000fe20000000000 */
[----:B------:R-:W-:Y:S01]  /*8bf0*/  FADD R87, R87, R126 ;  /* 0x0000007e57577221 */ /* 0x000fe20000000000 */
[----:B------:R-:W-:Y:S01]  /*8c00*/  F2FP.BF16.F32.PACK_AB R39, R40, R39 ;  /* 0x000000272827723e */ /* 0x000fe200000010ff */
[----:B------:R-:W-:Y:S01]  /*8c10*/  @!P6 FMUL R26, R26, 0.5 ;  /* 0x3f0000001a1ae820 */ /* 0x000fe20000400000 */
[----:B------:R-:W-:Y:S01]  /*8c20*/  FADD R82, R75, R78 ;  /* 0x0000004e4b527221 */ /* 0x000fe20000000000 */
[----:B--2---:R-:W-:Y:S01]  /*8c30*/  @!P3 FMUL R62, R62, R62 ;  /* 0x0000003e3e3eb220 */ /* 0x004fe20000400000 */
[----:B------:R2:W3:Y:S01]  /*8c40*/  MUFU.EX2 R8, R77 ;  /* 0x0000004d00087308 */ /* 0x0004e20000000800 */
[----:B------:R-:W-:Y:S01]  /*8c50*/  FSETP.GEU.AND P3, PT, R86, -126, PT ;  /* 0xc2fc00005600780b */ /* 0x000fe20003f6e000 */
[----:B------:R-:W-:Y:S01]  /*8c60*/  FADD R75, R34, R9 ;  /* 0x00000009224b7221 */ /* 0x000fe20000000000 */
[----:B------:R-:W-:Y:S01]  /*8c70*/  FADD R76, R71, R62 ;  /* 0x0000003e474c7221 */ /* 0x000fe20000000000 */
[----:B------:R-:W-:Y:S01]  /*8c80*/  @!P2 FMUL R85, R85, 0.5 ;  /* 0x3f0000005555a820 */ /* 0x000fe20000400000 */
[----:B------:R-:W-:Y:S01]  /*8c90*/  FADD R120, R120, R125 ;  /* 0x0000007d78787221 */ /* 0x000fe20000000000 */
[----:B------:R-:W-:Y:S01]  /*8ca0*/  F2FP.BF16.F32.PACK_AB R34, R49, R34 ;  /* 0x000000223122723e */ /* 0x000fe200000010ff */
[----:B------:R-:W-:Y:S01]  /*8cb0*/  FADD R83, R65, R76 ;  /* 0x0000004c41537221 */ /* 0x000fe20000000000 */
[----:B------:R-:W4:Y:S01]  /*8cc0*/  MUFU.EX2 R74, R85 ;  /* 0x00000055004a7308 */ /* 0x000f220000000800 */
[----:B--2---:R-:W-:Y:S01]  /*8cd0*/  FADD R77, R21, R72 ;  /* 0x00000048154d7221 */ /* 0x004fe20000000000 */
[----:B-1----:R-:W-:Y:S01]  /*8ce0*/  @!P5 FMUL R63, R63, R63 ;  /* 0x0000003f3f3fd220 */ /* 0x002fe20000400000 */
[----:B------:R-:W-:Y:S01]  /*8cf0*/  FADD R65, R36, R69 ;  /* 0x0000004524417221 */ /* 0x000fe20000000000 */
[----:B------:R-:W-:Y:S01]  /*8d00*/  FADD R80, R80, R83 ;  /* 0x0000005350507221 */ /* 0x000fe20000000000 */
[----:B------:R-:W-:Y:S01]  /*8d10*/  FADD R79, R30, R77 ;  /* 0x0000004d1e4f7221 */ /* 0x000fe20000000000 */
[----:B------:R-:W-:Y:S01]  /*8d20*/  FADD R30, R28, R61 ;  /* 0x0000003d1c1e7221 */ /* 0x000fe20000000000 */
[----:B------:R-:W-:Y:S01]  /*8d30*/  FADD R76, R38, R63 ;  /* 0x0000003f264c7221 */ /* 0x000fe20000000000 */
[----:B------:R-:W-:Y:S01]  /*8d40*/  @!P3 FMUL R86, R86, 0.5 ;  /* 0x3f0000005656b820 */ /* 0x000fe20000400000 */
[----:B---3--:R-:W-:Y:S01]  /*8d50*/  @!P4 FMUL R8, R8, R8 ;  /* 0x000000080808c220 */ /* 0x008fe20000400000 */
[----:B------:R-:W-:Y:S01]  /*8d60*/  FADD R81, R30, R75 ;  /* 0x0000004b1e517221 */ /* 0x000fe20000000000 */
[----:B------:R-:W-:Y:S01]  /*8d70*/  FADD R30, R67, R56 ;  /* 0x00000038431e7221 */ /* 0x000fe20000000000 */
[----:B------:R-:W-:Y:S01]  /*8d80*/  FADD R75, R19, R64 ;  /* 0x00000040134b7221 */ /* 0x000fe20000000000 */
[----:B------:R-:W-:Y:S01]  /*8d90*/  FADD R77, R49, R8 ;  /* 0x00000008314d7221 */ /* 0x000fe20000000000 */
[----:B------:R-:W-:Y:S01]  /*8da0*/  FADD R76, R65, R76 ;  /* 0x0000004c414c7221 */ /* 0x000fe20000000000 */
[----:B------:R-:W1:Y:S01]  /*8db0*/  MUFU.EX2 R85, R86 ;  /* 0x0000005600557308 */ /* 0x000e620000000800 */
[----:B------:R-:W-:Y:S01]  /*8dc0*/  FADD R79, R79, R82 ;  /* 0x000000524f4f7221 */ /* 0x000fe20000000000 */
[----:B----4-:R-:W-:Y:S01]  /*8dd0*/  @!P2 FMUL R74, R74, R74 ;  /* 0x0000004a4a4aa220 */ /* 0x010fe20000400000 */
[----:B------:R-:W-:Y:S01]  /*8de0*/  FADD R30, R30, R77 ;  /* 0x0000004d1e1e7221 */ /* 0x000fe20000000000 */
[----:B------:R-:W-:Y:S01]  /*8df0*/  FADD R76, R81, R76 ;  /* 0x0000004c514c7221 */ /* 0x000fe20000000000 */
[----:B------:R-:W-:Y:S01]  /*8e00*/  FADD R120, R87, R120 ;  /* 0x0000007857787221 */ /* 0x000fe20000000000 */
[C---:B------:R-:W-:Y:S01]  /*8e10*/  FADD R78, R53.reuse, R74 ;  /* 0x0000004a354e7221 */ /* 0x040fe20000000000 */
[----:B------:R-:W-:Y:S01]  /*8e20*/  F2FP.BF16.F32.PACK_AB R38, R53, R38 ;  /* 0x000000263526723e */ /* 0x000fe200000010ff */
[----:B------:R2:W3:Y:S01]  /*8e30*/  MUFU.EX2 R65, R26 ;  /* 0x0000001a00417308 */ /* 0x0004e20000000800 */
[----:B------:R-:W-:Y:S01]  /*8e40*/  FADD R76, R79, R76 ;  /* 0x0000004c4f4c7221 */ /* 0x000fe20000000000 */
[----:B------:R-:W-:Y:S01]  /*8e50*/  FADD R75, R75, R78 ;  /* 0x0000004e4b4b7221 */ /* 0x000fe20000000000 */
[----:B------:R-:W-:-:S02]  /*8e60*/  F2FP.BF16.F32.PACK_AB R49, R51, R50 ;  /* 0x000000323331723e */ /* 0x000fc400000010ff */
[----:B------:R-:W-:Y:S01]  /*8e70*/  F2FP.BF16.F32.PACK_AB R43, R43, R44 ;  /* 0x0000002c2b2b723e */ /* 0x000fe200000010ff */
[----:B------:R-:W-:Y:S01]  /*8e80*/  FADD R75, R30, R75 ;  /* 0x0000004b1e4b7221 */ /* 0x000fe20000000000 */
[----:B------:R-:W-:Y:S01]  /*8e90*/  F2FP.BF16.F32.PACK_AB R30, R19, R36 ;  /* 0x00000024131e723e */ /* 0x000fe200000010ff */
[----:B-1----:R-:W-:Y:S02]  /*8ea0*/  @!P3 FMUL R85, R85, R85 ;  /* 0x000000555555b220 */ /* 0x002fe40000400000 */
[----:B------:R-:W-:Y:S01]  /*8eb0*/  FADD R75, R80, R75 ;  /* 0x0000004b504b7221 */ /* 0x000fe20000000000 */
[----:B--2---:R-:W-:Y:S02]  /*8ec0*/  F2FP.BF16.F32.PACK_AB R26, R67, R28 ;  /* 0x0000001c431a723e */ /* 0x004fe400000010ff */
[----:B------:R-:W-:Y:S01]  /*8ed0*/  F2FP.BF16.F32.PACK_AB R28, R15, R32 ;  /* 0x000000200f1c723e */ /* 0x000fe200000010ff */
[----:B------:R-:W-:Y:S01]  /*8ee0*/  FADD R76, R76, R75 ;  /* 0x0000004b4c4c7221 */ /* 0x000fe20000000000 */
[----:B------:R-:W-:Y:S01]  /*8ef0*/  SHF.L.U32 R75, R7, 0x1f, RZ ;  /* 0x0000001f074b7819 */ /* 0x000fe200000006ff */
[----:B------:R-:W-:Y:S01]  /*8f00*/  FFMA R0, R85, R0, R120 ;  /* 0x0000000055007223 */ /* 0x000fe20000000078 */
[----:B---3--:R-:W-:Y:S01]  /*8f10*/  @!P6 FMUL R65, R65, R65 ;  /* 0x000000414141e220 */ /* 0x008fe20000400000 */
[----:B------:R-:W-:Y:S01]  /*8f20*/  F2FP.BF16.F32.PACK_AB R47, R47, R48 ;  /* 0x000000302f2f723e */ /* 0x000fe200000010ff */
[----:B------:R1:W2:Y:S01]  /*8f30*/  SYNCS.PHASECHK.TRANS64.TRYWAIT P2, [UR6+0x18000], R75 ;  /* 0x0180004bff0075a7 */ /* 0x0002a20008040146 */
[----:B------:R-:W-:Y:S01]  /*8f40*/  F2FP.BF16.F32.PACK_AB R51, R55, R52 ;  /* 0x000000343733723e */ /* 0x000fe200000010ff */
[----:B------:R-:W-:Y:S01]  /*8f50*/  FFMA R2, R65, R2, R76 ;  /* 0x0000000241027223 */ /* 0x000fe2000000004c */
        /* <DEDUP_REMOVED lines=47> */
[----:B------:R-:W-:Y:S01]  /*9250*/  F2FP.BF16.F32.PACK_AB R54, R74, R63 ;  /* 0x0000003f4a36723e */ /* 0x000fe200000010ff */
[----:B-12---:R-:W-:Y:S06]  /*9260*/  @!P0 BRA `(.L_x_39) ;  /* 0x0000000000048947 */ /* 0x006fec0003800000 */
[----:B------:R-:W-:Y:S01]  /*9270*/  BPT.TRAP 0x1 ;  /* 0x000000040000795c */ /* 0x000fe20000300000 */
.L_x_39:
[----:B------:R-:W-:Y:S05]  /*9280*/  @P2 BRA `(.L_x_40) ;  /* 0x0000000000082947 */ /* 0x000fea0003800000 */
[----:B------:R-:W1:Y:S02]  /*9290*/  SYNCS.PHASECHK.TRANS64.TRYWAIT P2, [UR6+0x18000], R75 ;  /* 0x0180004bff0075a7 */ /* 0x000e640008040146 */
[----:B-1----:R-:W-:Y:S05]  /*92a0*/  @!P2 BRA `(.L_x_41) ;  /* 0x0000002800d4a947 */ /* 0x002fea0003800000 */
.L_x_40:
        /* <DEDUP_REMOVED lines=43> */
.L_x_42:
[----:B------:R-:W-:-:S04]  /*9560*/  ULEA UR6, UR21, UR37, 0x3 ;  /* 0x0000002515067291 */ /* 0x000fc8000f8e183f */
[----:B------:R-:W-:-:S04]  /*9570*/  UIADD3 UR6, UR6, 0x18028, URZ ;  /* 0x0001802806067890 */ /* 0x000fc8000fffe03f */
[----:B------:R-:W-:-:S09]  /*9580*/  UPRMT UR6, URZ, 0x654, UR6 ;  /* 0x000006543f067896 */ /* 0x000fd20008000006 */
[----:B------:R-:W-:Y:S01]  /*9590*/  SYNCS.ARRIVE.TRANS64.RED.A1T0 RZ, [UR6], RZ ;  /* 0x000000ffffff79a7 */ /* 0x000fe20008100406 */
[----:B------:R-:W-:Y:S05]  /*95a0*/  @P1 BRA `(.L_x_43) ;  /* 0x0000000000041947 */ /* 0x000fea0003800000 */
[----:B------:R-:W-:Y:S01]  /*95b0*/  BPT.TRAP 0x1 ;  /* 0x000000040000795c */ /* 0x000fe20000300000 */
.L_x_43:
[----:B------:R-:W-:-:S04]  /*95c0*/  UIADD3 UR21, UR21, 0x1, URZ ;  /* 0x0000000115157890 */ /* 0x000fc8000fffe03f */
[----:B------:R-:W-:-:S04]  /*95d0*/  UISETP.NE.AND UP0, UPT, UR21, 0x5, UPT ;  /* 0x000000051500788c */ /* 0x000fc8000bf05270 */
[----:B------:R-:W-:Y:S01]  /*95e0*/  USEL UR21, UR21, URZ, UP0 ;  /* 0x0000003f15157287 */ /* 0x000fe20008000000 */
[----:B------:R-:W-:Y:S11]  /*95f0*/  @!P0 BRA `(.L_x_44) ;  /* 0x0000000000048947 */ /* 0x000ff60003800000 */
[----:B------:R-:W-:Y:S01]  /*9600*/  BPT.TRAP 0x1 ;  /* 0x000000040000795c */ /* 0x000fe20000300000 */
.L_x_44:
[----:B------:R-:W-:-:S04]  /*9610*/  ULEA UR6, UR21, UR37, 0x3 ;  /* 0x0000002515067291 */ /* 0x000fc8000f8e183f */
[----:B------:R-:W-:-:S04]  /*9620*/  UIADD3 UR6, UR6, 0x18028, URZ ;  /* 0x0001802806067890 */ /* 0x000fc8000fffe03f */
[----:B------:R-:W-:-:S09]  /*9630*/  UPRMT UR6, URZ, 0x654, UR6 ;  /* 0x000006543f067896 */ /* 0x000fd20008000006 */
[----:B------:R-:W-:Y:S01]  /*9640*/  SYNCS.ARRIVE.TRANS64.RED.A1T0 RZ, [UR6], RZ ;  /* 0x000000ffffff79a7 */ /* 0x000fe20008100406 */
[----:B------:R-:W-:Y:S05]  /*9650*/  @P1 BRA `(.L_x_45) ;  /* 0x0000000000041947 */ /* 0x000fea0003800000 */
[----:B------:R-:W-:Y:S01]  /*9660*/  BPT.TRAP 0x1 ;  /* 0x000000040000795c */ /* 0x000fe20000300000 */
.L_x_45:
[----:B------:R-:W-:Y:S01]  /*9670*/  UIADD3 UR24, UR24, 0x1, URZ ;  /* 0x0000000118187890 */ /* 0x000fe2000fffe03f */
[C---:B------:R-:W-:Y:S01]  /*9680*/  ISETP.GT.AND P2, PT, R6.reuse, 0x1, PT ;  /* 0x000000010600780c */ /* 0x040fe20003f44270 */
[----:B------:R-:W-:Y:S01]  /*9690*/  UIADD3 UR21, UR21, 0x1, URZ ;  /* 0x0000000115157890 */ /* 0x000fe2000fffe03f */
[----:B------:R-:W-:Y:S01]  /*96a0*/  IADD3 R6, R6, -0x1, RZ ;  /* 0xffffffff06067810 */ /* 0x000fe20007ffe0ff */
[----:B------:R-:W-:Y:S01]  /*96b0*/  UISETP.NE.AND UP1, UPT, UR24, 0x5, UPT ;  /* 0x000000051800788c */ /* 0x000fe2000bf25270 */
[----:B------:R-:W-:Y:S01]  /*96c0*/  VIADD R3, R3, 0x80 ;  /* 0x0000008003037836 */ /* 0x000fe20000000000 */
[----:B------:R-:W-:Y:S01]  /*96d0*/  UISETP.NE.AND UP0, UPT, UR21, 0x5, UPT ;  /* 0x000000051500788c */ /* 0x000fe2000bf05270 */
[----:B------:R-:W-:Y:S01]  /*96e0*/  MOV R9, R4 ;  /* 0x0000000400097202 */ /* 0x000fe20000000f00 */
[----:B------:R-:W-:Y:S01]  /*96f0*/  USEL UR6, URZ, 0x1, UP1 ;  /* 0x000000013f067887 */ /* 0x000fe20008800000 */
[----:B-1----:R-:W-:Y:S01]  /*9700*/  IMAD.MOV.U32 R8, RZ, RZ, R5 ;  /* 0x000000ffff087224 */ /* 0x002fe200078e0005 */
[----:B------:R-:W-:-:S02]  /*9710*/  USEL UR21, UR21, URZ, UP0 ;  /* 0x0000003f15157287 */ /* 0x000fc40008000000 */
[----:B------:R-:W-:Y:S02]  /*9720*/  USEL UR24, UR24, URZ, UP1 ;  /* 0x0000003f18187287 */ /* 0x000fe40008800000 */
[----:B------:R-:W-:Y:S01]  /*9730*/  LOP3.LUT R7, R7, UR6, RZ, 0x3c, !PT ;  /* 0x0000000607077c12 */ /* 0x000fe2000f8e3cff */
[----:B------:R-:W-:Y:S09]  /*9740*/  @P2 BRA `(.L_x_46) ;  /* 0xffffffcc00a42947 */ /* 0x000ff2000383ffff */
.L_x_35:
[----:B------:R-:W1:Y:S01]  /*9750*/  SHFL.BFLY PT, R3, R2, 0x1, 0x1f ;  /* 0x0c201f0002037f89 */ /* 0x000e6200000e0000 */
[----:B------:R-:W-:Y:S01]  /*9760*/  BSSY B0, `(.L_x_47) ;  /* 0x0000023000007945 */ /* 0x000fe20003800000 */
[----:B------:R-:W-:Y:S01]  /*9770*/  MOV R9, 0x7f800000 ;  /* 0x7f80000000097802 */ /* 0x000fe20000000f00 */
[----:B------:R-:W-:Y:S01]  /*9780*/  IMAD.MOV.U32 R8, RZ, RZ, 0x3f800000 ;  /* 0x3f800000ff087424 */ /* 0x000fe200078e00ff */
[----:B------:R-:W2:Y:S01]  /*9790*/  SHFL.BFLY PT, R7, R0, 0x1, 0x1f ;  /* 0x0c201f0000077f89 */ /* 0x000ea200000e0000 */
[----:B------:R-:W-:Y:S01]  /*97a0*/  MOV R10, 0x3f800000 ;  /* 0x3f800000000a7802 */ /* 0x000fe20000000f00 */
[----:B------:R-:W-:Y:S02]  /*97b0*/  IMAD.MOV.U32 R11, RZ, RZ, 0x7f800000 ;  /* 0x7f800000ff0b7424 */ /* 0x000fe400078e00ff */
[----:B-1----:R-:W-:Y:S01]  /*97c0*/  FADD R3, R3, R2 ;  /* 0x0000000203037221 */ /* 0x002fe20000000000 */
[----:B--2---:R-:W-:-:S04]  /*97d0*/  FADD R16, R7, R0 ;  /* 0x0000000007107221 */ /* 0x004fc80000000000 */
[----:B------:R-:W1:Y:S04]  /*97e0*/  SHFL.BFLY PT, R6, R3, 0x2, 0x1f ;  /* 0x0c401f0003067f89 */ /* 0x000e6800000e0000 */
[----:B------:R-:W2:Y:S01]  /*97f0*/  SHFL.BFLY PT, R17, R16, 0x2, 0x1f ;  /* 0x0c401f0010117f89 */ /* 0x000ea200000e0000 */
[C---:B-1----:R-:W-:Y:S01]  /*9800*/  FSETP.NE.AND P0, PT, R3.reuse, -R6, PT ;  /* 0x800000060300720b */ /* 0x042fe20003f05000 */
[----:B------:R-:W-:Y:S01]  /*9810*/  FADD R6, R3, R6 ;  /* 0x0000000603067221 */ /* 0x000fe20000000000 */
[----:B--2---:R-:W-:-:S11]  /*9820*/  FADD R7, R16, R17 ;  /* 0x0000001110077221 */ /* 0x004fd60000000000 */
[----:B------:R-:W-:Y:S05]  /*9830*/  @!P0 BRA `(.L_x_48) ;  /* 0x0000000000548947 */ /* 0x000fea0003800000 */
[----:B------:R-:W-:Y:S01]  /*9840*/  IADD3 R0, R6, 0x1800000, RZ ;  /* 0x0180000006007810 */ /* 0x000fe20007ffe0ff */
[----:B------:R-:W-:Y:S03]  /*9850*/  BSSY B1, `(.L_x_49) ;  /* 0x000000c000017945 */ /* 0x000fe60003800000 */
[----:B------:R-:W-:-:S04]  /*9860*/  LOP3.LUT R0, R0, 0x7f800000, RZ, 0xc0, !PT ;  /* 0x7f80000000007812 */ /* 0x000fc800078ec0ff */
[----:B------:R-:W-:-:S13]  /*9870*/  ISETP.GT.U32.AND P0, PT, R0, 0x1ffffff, PT ;  /* 0x01ffffff0000780c */ /* 0x000fda0003f04070 */
[----:B------:R-:W-:Y:S05]  /*9880*/  @P0 BRA `(.L_x_50) ;  /* 0x0000000000100947 */ /* 0x000fea0003800000 */
[----:B------:R-:W-:Y:S01]  /*9890*/  IMAD.MOV.U32 R2, RZ, RZ, R6 ;  /* 0x000000ffff027224 */ /* 0x000fe200078e0006 */
[----:B------:R-:W-:-:S07]  /*98a0*/  MOV R15, 0x98c0 ;  /* 0x000098c0000f7802 */ /* 0x000fce0000000f00 */
[----:B------:R-:W-:Y:S05]  /*98b0*/  CALL.REL.NOINC `($__internal_0_$__cuda_sm20_rcp_rn_f32_slowpath) ;  /* 0x0000002400f87944 */ /* 0x000fea0003c00000 */
[----:B------:R-:W-:Y:S05]  /*98c0*/  BRA `(.L_x_51) ;  /* 0x0000000000107947 */ /* 0x000fea0003800000 */
.L_x_50:
[----:B------:R-:W1:Y:S02]  /*98d0*/  MUFU.RCP R3, R6 ;  /* 0x0000000600037308 */ /* 0x000e640000001000 */
[----:B-1----:R-:W-:-:S04]  /*98e0*/  FFMA R0, R6, R3, -1 ;  /* 0xbf80000006007423 */ /* 0x002fc80000000003 */
[----:B------:R-:W-:-:S04]  /*98f0*/  FADD.FTZ R0, -R0, -RZ ;  /* 0x800000ff00007221 */ /* 0x000fc80000010100 */
[----:B------:R-:W-:-:S07]  /*9900*/  FFMA R10, R3, R0, R3 ;  /* 0x00000000030a7223 */ /* 0x000fce0000000003 */
.L_x_51:
[----:B------:R-:W-:Y:S05]  /*9910*/  BSYNC B1 ;  /* 0x0000000000017941 */ /* 0x000fea0003800000 */
.L_x_49:
[----:B------:R-:W-:Y:S01]  /*9920*/  FSETP.GEU.AND P0, PT, |R6|, 1.175494350822287508e-38, PT ;  /* 0x008000000600780b */ /* 0x000fe20003f0e200 */
[----:B------:R-:W-:-:S12]  /*9930*/  ULDC UR4, c[0x0][0x600] ;  /* 0x0001800000047ab9 */ /* 0x000fd80000000800 */
[----:B------:R-:W-:-:S04]  /*9940*/  @!P0 FMUL R6, R6, 16777216 ;  /* 0x4b80000006068820 */ /* 0x000fc80000400000 */
[----:B------:R-:W1:Y:S02]  /*9950*/  MUFU.LG2 R0, R6 ;  /* 0x0000000600007308 */ /* 0x000e640000000c00 */
[----:B-1----:R-:W-:-:S04]  /*9960*/  @!P0 FADD R0, R0, -24 ;  /* 0xc1c0000000008421 */ /* 0x002fc80000000000 */
[----:B------:R-:W-:-:S04]  /*9970*/  FMUL R11, R0, 0.69314718246459960938 ;  /* 0x3f317218000b7820 */ /* 0x000fc80000400000 */
[----:B------:R-:W-:-:S07]  /*9980*/  FFMA R11, R4, UR4, R11 ;  /* 0x00000004040b7c23 */ /* 0x000fce000800000b */
.L_x_48:
[----:B------:R-:W-:Y:S05]  /*9990*/  BSYNC B0 ;  /* 0x0000000000007941 */ /* 0x000fea0003800000 */
.L_x_47:
[----:B------:R-:W-:Y:S01]  /*99a0*/  FSETP.NE.AND P0, PT, R16, -R17, PT ;  /* 0x800000111000720b */ /* 0x000fe20003f05000 */
[----:B------:R-:W-:Y:S01]  /*99b0*/  ULDC UR4, c[0x0][0x608] ;  /* 0x0001820000047ab9 */ /* 0x000fe20000000800 */
[----:B------:R-:W-:Y:S01]  /*99c0*/  BSSY B0, `(.L_x_52) ;  /* 0x0000029000007945 */ /* 0x000fe20003800000 */
[----:B------:R-:W-:-:S04]  /*99d0*/  FMUL R10, R10, UR4 ;  /* 0x000000040a0a7c20 */ /* 0x000fc80008400000 */
        /* <DEDUP_REMOVED lines=16> */
[----:B------:R-:W-:Y:S06]  /*9ae0*/  @!P0 BRA `(.L_x_53) ;  /* 0x0000000000588947 */ /* 0x000fec0003800000 */
        /* <DEDUP_REMOVED lines=8> */
[----:B------:R-:W-:Y:S01]  /*9b70*/  MOV R8, R10 ;  /* 0x0000000a00087202 */ /* 0x000fe20000000f00 */
[----:B------:R-:W-:Y:S06]  /*9b80*/  BRA `(.L_x_56) ;  /* 0x0000000000107947 */ /* 0x000fec0003800000 */
.L_x_55:
[----:B------:R-:W1:Y:S02]  /*9b90*/  MUFU.RCP R8, R7 ;  /* 0x0000000700087308 */ /* 0x000e640000001000 */
[----:B-1----:R-:W-:-:S04]  /*9ba0*/  FFMA R0, R7, R8, -1 ;  /* 0xbf80000007007423 */ /* 0x002fc80000000008 */
[----:B------:R-:W-:-:S04]  /*9bb0*/  FADD.FTZ R3, -R0, -RZ ;  /* 0x800000ff00037221 */ /* 0x000fc80000010100 */
[----:B------:R-:W-:-:S07]  /*9bc0*/  FFMA R8, R8, R3, R8 ;  /* 0x0000000308087223 */ /* 0x000fce0000000008 */
.L_x_56:
[----:B------:R-:W-:Y:S05]  /*9bd0*/  BSYNC B1 ;  /* 0x0000000000017941 */ /* 0x000fea0003800000 */
.L_x_54:
[----:B------:R-:W-:Y:S01]  /*9be0*/  FSETP.GEU.AND P0, PT, |R7|, 1.175494350822287508e-38, PT ;  /* 0x008000000700780b */ /* 0x000fe20003f0e200 */
[----:B------:R-:W-:-:S12]  /*9bf0*/  ULDC UR4, c[0x0][0x600] ;  /* 0x0001800000047ab9 */ /* 0x000fd80000000800 */
[----:B------:R-:W-:-:S04]  /*9c00*/  @!P0 FMUL R7, R7, 16777216 ;  /* 0x4b80000007078820 */ /* 0x000fc80000400000 */
[----:B------:R-:W1:Y:S02]  /*9c10*/  MUFU.LG2 R0, R7 ;  /* 0x0000000700007308 */ /* 0x000e640000000c00 */
[----:B-1----:R-:W-:-:S04]  /*9c20*/  @!P0 FADD R0, R0, -24 ;  /* 0xc1c0000000008421 */ /* 0x002fc80000000000 */
[----:B------:R-:W-:-:S04]  /*9c30*/  FMUL R0, R0, 0.69314718246459960938 ;  /* 0x3f31721800007820 */ /* 0x000fc80000400000 */
[----:B------:R-:W-:-:S07]  /*9c40*/  FFMA R9, R5, UR4, R0 ;  /* 0x0000000405097c23 */ /* 0x000fce0008000000 */
.L_x_53:
[----:B------:R-:W-:Y:S05]  /*9c50*/  BSYNC B0 ;  /* 0x0000000000007941 */ /* 0x000fea0003800000 */
.L_x_52:
[----:B------:R-:W-:Y:S01]  /*9c60*/  UISETP.NE.AND UP0, UPT, UR36, 0x1, UPT ;  /* 0x000000012400788c */ /* 0x000fe2000bf05270 */
[----:B------:R-:W1:Y:S01]  /*9c70*/  S2R R2, SR_TID.X ;  /* 0x0000000000027919 */ /* 0x000e620000002100 */
[----:B------:R-:W-:Y:S02]  /*9c80*/  ULDC.64 UR8, c[0x0][0x208] ;  /* 0x0000820000087ab9 */ /* 0x000fe40000000a00 */
[----:B------:R-:W-:-:S06]  /*9c90*/  USEL UR4, URZ, 0x1, UP0 ;  /* 0x000000013f047887 */ /* 0x000fcc0008000000 */
[----:B------:R-:W-:Y:S01]  /*9ca0*/  IMAD.U32 R0, RZ, RZ, UR4 ;  /* 0x00000004ff007e24 */ /* 0x000fe2000f8e00ff */
[----:B------:R-:W-:Y:S02]  /*9cb0*/  ULDC UR4, c[0x0][0x608] ;  /* 0x0001820000047ab9 */ /* 0x000fe40000000800 */
[----:B------:R-:W-:Y:S02]  /*9cc0*/  FMUL R8, R8, UR4 ;  /* 0x0000000408087c20 */ /* 0x000fe40008400000 */
[----:B------:R-:W-:-:S04]  /*9cd0*/  SHF.L.U32 R0, R0, 0x1f, RZ ;  /* 0x0000001f00007819 */ /* 0x000fc800000006ff */
[----:B------:R-:W2:Y:S01]  /*9ce0*/  SYNCS.PHASECHK.TRANS64.TRYWAIT P0, [UR23+0x8], R0 ;  /* 0x00000800ff0075a7 */ /* 0x000ea20008000157 */
[C---:B-1----:R-:W-:Y:S02]  /*9cf0*/  LOP3.LUT P1, RZ, R2.reuse, 0x3, RZ, 0xc0, !PT ;  /* 0x0000000302ff7812 */ /* 0x042fe4000782c0ff */
[----:B------:R-:W-:Y:S01]  /*9d00*/  LOP3.LUT R16, R2, 0x7f, RZ, 0xc0, !PT ;  /* 0x0000007f02107812 */ /* 0x000fe200078ec0ff */
[----:B--2---:R-:W-:Y:S10]  /*9d10*/  @!P0 BRA `(.L_x_57) ;  /* 0x0000002000508947 */ /* 0x004ff40003800000 */
.L_x_107:
[----:B------:R-:W-:Y:S01]  /*9d20*/  USHF.L.U32 UR42, UR42, 0x6, URZ ;  /* 0x000000062a2a7899 */ /* 0x000fe2000800063f */
[----:B------:R-:W-:Y:S01]  /*9d30*/  BSSY B0, `(.L_x_58) ;  /* 0x0000018000007945 */ /* 0x000fe20003800000 */
[----:B------:R-:W-:-:S03]  /*9d40*/  SHF.R.U32.HI R17, RZ, 0x5, R16 ;  /* 0x00000005ff117819 */ /* 0x000fc60000011610 */
[----:B------:R-:W-:Y:S07]  /*9d50*/  @P1 BRA `(.L_x_59) ;  /* 0x0000000000541947 */ /* 0x000fee0003800000 */
[----:B------:R-:W2:Y:S01]  /*9d60*/  S2UR UR4, SR_CTAID.Y ;  /* 0x00000000000479c3 */ /* 0x000ea20000002600 */
[----:B-1----:R-:W-:Y:S01]  /*9d70*/  SHF.R.U32.HI R0, RZ, 0x2, R2 ;  /* 0x00000002ff007819 */ /* 0x002fe20000011602 */
[----:B------:R-:W-:Y:S01]  /*9d80*/  ULDC.64 UR6, c[0x0][0x688] ;  /* 0x0001a20000067ab9 */ /* 0x000fe20000000a00 */
[----:B------:R-:W-:Y:S02]  /*9d90*/  SHF.L.U32 R3, R17, 0x4, RZ ;  /* 0x0000000411037819 */ /* 0x000fe400000006ff */
[----:B------:R-:W-:-:S03]  /*9da0*/  LOP3.LUT R0, R0, 0x7, RZ, 0xc0, !PT ;  /* 0x0000000700007812 */ /* 0x000fc600078ec0ff */
[----:B------:R-:W1:Y:S01]  /*9db0*/  S2UR UR5, SR_CTAID.Z ;  /* 0x00000000000579c3 */ /* 0x000e620000002700 */
[----:B------:R-:W-:-:S05]  /*9dc0*/  LOP3.LUT R0, R3, 0xfffffff0, R0, 0xe2, !PT ;  /* 0xfffffff003007812 */ /* 0x000fca00078ee200 */
[----:B------:R-:W-:-:S05]  /*9dd0*/  VIADD R3, R0, UR42 ;  /* 0x0000002a00037c36 */ /* 0x000fca0008000000 */
[----:B------:R-:W-:Y:S01]  /*9de0*/  IADD3 R2, R3, 0x8, RZ ;  /* 0x0000000803027810 */ /* 0x000fe20007ffe0ff */
[----:B--2---:R-:W-:-:S04]  /*9df0*/  UIMAD UR4, UR4, UR6, UR42 ;  /* 0x00000006040472a4 */ /* 0x004fc8000f8e022a */
[----:B-1----:R-:W-:-:S03]  /*9e00*/  UIMAD UR4, UR5, UR7, UR4 ;  /* 0x00000007050472a4 */ /* 0x002fc6000f8e0204 */
[----:B------:R-:W-:Y:S02]  /*9e10*/  ULDC UR5, c[0x0][0x288] ;  /* 0x0000a20000057ab9 */ /* 0x000fe40000000800 */
[----:B------:R-:W-:Y:S02]  /*9e20*/  ISETP.GE.U32.AND P0, PT, R3, UR5, PT ;  /* 0x0000000503007c0c */ /* 0x000fe4000bf06070 */
[----:B------:R-:W-:Y:S02]  /*9e30*/  IADD3 R0, P2, R0, UR4, RZ ;  /* 0x0000000400007c10 */ /* 0x000fe4000ff5e0ff */
[----:B------:R-:W-:Y:S01]  /*9e40*/  ISETP.GE.U32.AND P1, PT, R2, UR5, PT ;  /* 0x0000000502007c0c */ /* 0x000fe2000bf26070 */
[----:B------:R-:W-:Y:S02]  /*9e50*/  ULDC.64 UR4, c[0x0][0x680] ;  /* 0x0001a00000047ab9 */ /* 0x000fe40000000a00 */
[----:B------:R-:W-:Y:S01]  /*9e60*/  IMAD.X R3, RZ, RZ, RZ, P2 ;  /* 0x000000ffff037224 */ /* 0x000fe200010e06ff */
[----:B------:R-:W-:-:S04]  /*9e70*/  LEA R2, P2, R0, UR4, 0x2 ;  /* 0x0000000400027c11 */ /* 0x000fc8000f8410ff */
[----:B------:R-:W-:-:S05]  /*9e80*/  LEA.HI.X R3, R0, UR5, R3, 0x2, P2 ;  /* 0x0000000500037c11 */ /* 0x000fca00090f1403 */
[----:B------:R2:W-:Y:S04]  /*9e90*/  @!P0 STG.E desc[UR8][R2.64], R11 ;  /* 0x0000000b02008986 */ /* 0x0005e8000c101908 */
[----:B------:R2:W-:Y:S02]  /*9ea0*/  @!P1 STG.E desc[UR8][R2.64+0x20], R9 ;  /* 0x0000200902009986 */ /* 0x0005e4000c101908 */
.L_x_59:
[----:B------:R-:W-:Y:S05]  /*9eb0*/  BSYNC B0 ;  /* 0x0000000000007941 */ /* 0x000fea0003800000 */
.L_x_58:
[----:B------:R-:W-:Y:S01]  /*9ec0*/  ULDC.64 UR4, c[0x0][0x730] ;  /* 0x0001cc0000047ab9 */ /* 0x000fe20000000a00 */
[-C--:B------:R-:W-:Y:S01]  /*9ed0*/  FMUL R90, R90, R8.reuse ;  /* 0x000000085a5a7220 */ /* 0x080fe20000400000 */
[----:B------:R-:W-:Y:S01]  /*9ee0*/  ISETP.NE.U32.AND P0, PT, RZ, UR4, PT ;  /* 0x00000004ff007c0c */ /* 0x000fe2000bf05070 */
[-C--:B------:R-:W-:Y:S01]  /*9ef0*/  FMUL R38, R91, R8.reuse ;  /* 0x000000085b267220 */ /* 0x080fe20000400000 */
[-C--:B------:R-:W-:Y:S01]  /*9f00*/  FMUL R94, R94, R8.reuse ;  /* 0x000000085e5e7220 */ /* 0x080fe20000400000 */
[-C--:B------:R-:W-:Y:S01]  /*9f10*/  FMUL R40, R95, R8.reuse ;  /* 0x000000085f287220 */ /* 0x080fe20000400000 */
[----:B------:R-:W-:Y:S01]  /*9f20*/  ISETP.NE.AND.EX P0, PT, RZ, UR5, PT, P0 ;  /* 0x00000005ff007c0c */ /* 0x000fe2000bf05300 */
        /* <DEDUP_REMOVED lines=12> */
[----:B------:R-:W-:Y:S06]  /*9ff0*/  @P0 BRA `(.L_x_60) ;  /* 0x0000000000200947 */ /* 0x000fec0003800000 */
[----:B------:R-:W-:Y:S02]  /*a000*/  ULDC.64 UR4, c[0x0][0x728] ;  /* 0x0001ca0000047ab9 */ /* 0x000fe40000000a00 */
[----:B------:R-:W-:-:S04]  /*a010*/  ISETP.NE.U32.AND P0, PT, RZ, UR4, PT ;  /* 0x00000004ff007c0c */ /* 0x000fc8000bf05070 */
[----:B------:R-:W-:-:S13]  /*a020*/  ISETP.NE.AND.EX P0, PT, RZ, UR5, PT, P0 ;  /* 0x00000005ff007c0c */ /* 0x000fda000bf05300 */
[----:B------:R-:W-:Y:S05]  /*a030*/  @!P0 BRA `(.L_x_61) ;  /* 0x00000000000c8947 */ /* 0x000fea0003800000 */
[----:B-12---:R-:W1:Y:S02]  /*a040*/  LDC.64 R2, c[0x0][0x728] ;  /* 0x0001ca00ff027b82 */ /* 0x006e640000000a00 */
[----:B-1----:R4:W5:Y:S01]  /*a050*/  LDG.E R2, desc[UR8][R2.64] ;  /* 0x0000000802027981 */ /* 0x002962000c1e1900 */
[----:B------:R-:W-:Y:S05]  /*a060*/  BRA `(.L_x_60) ;  /* 0x0000000000047947 */ /* 0x000fea0003800000 */
.L_x_61:
[----:B--2---:R-:W3:Y:S02]  /*a070*/  LDC R2, c[0x0][0x720] ;  /* 0x0001c800ff027b82 */ /* 0x004ee40000000800 */
.L_x_60:
[----:B-1----:R-:W-:Y:S02]  /*a080*/  MOV R0, RZ ;  /* 0x000000ff00007202 */ /* 0x002fe40000000f00 */
[----:B---3-5:R-:W-:Y:S02]  /*a090*/  MOV R37, R2 ;  /* 0x0000000200257202 */ /* 0x028fe40000000f00 */
[----:B------:R-:W-:-:S13]  /*a0a0*/  LOP3.LUT P0, RZ, R0, 0x1bf, RZ, 0xc0, !PT ;  /* 0x000001bf00ff7812 */ /* 0x000fda000780c0ff */
[----:B------:R-:W-:Y:S05]  /*a0b0*/  @!P0 BRA `(.L_x_62) ;  /* 0x0000000000408947 */ /* 0x000fea0003800000 */
[----:B------:R-:W-:Y:S01]  /*a0c0*/  MOV R0, 0x0 ;  /* 0x0000000000007802 */ /* 0x000fe20000000f00 */
[----:B------:R-:W-:Y:S01]  /*a0d0*/  ULDC.64 UR4, c[0x4][0x68] ;  /* 0x01001a0000047ab9 */ /* 0x000fe20000000a00 */
[----:B------:R-:W-:Y:S01]  /*a0e0*/  ULDC.64 UR6, c[0x4][0x8] ;  /* 0x0100020000067ab9 */ /* 0x000fe20000000a00 */
[----:B------:R-:W-:Y:S01]  /*a0f0*/  IMAD.U32 R4, RZ, RZ, UR4 ;  /* 0x00000004ff047e24 */ /* 0x000fe2000f8e00ff */
[----:B--2-4-:R1:W2:Y:S01]  /*a100*/  LDC.64 R2, c[0x4][R0] ;  /* 0x0100000000027b82 */ /* 0x0142a20000000a00 */
[----:B------:R-:W-:Y:S01]  /*a110*/  MOV R5, UR5 ;  /* 0x0000000500057c02 */ /* 0x000fe20008000f00 */
[----:B------:R-:W-:Y:S01]  /*a120*/  ULDC.64 UR4, c[0x4][0x70] ;  /* 0x01001c0000047ab9 */ /* 0x000fe20000000a00 */
[----:B------:R-:W-:Y:S01]  /*a130*/  IMAD.U32 R10, RZ, RZ, UR6 ;  /* 0x00000006ff0a7e24 */ /* 0x000fe2000f8e00ff */
[----:B------:R-:W-:Y:S01]  /*a140*/  MOV R7, UR5 ;  /* 0x0000000500077c02 */ /* 0x000fe20008000f00 */
[----:B------:R-:W-:Y:S01]  /*a150*/  IMAD.U32 R6, RZ, RZ, UR4 ;  /* 0x00000004ff067e24 */ /* 0x000fe2000f8e00ff */
[----:B------:R-:W-:Y:S01]  /*a160*/  MOV R11, UR7 ;  /* 0x00000007000b7c02 */ /* 0x000fe20008000f00 */
[----:B------:R-:W-:Y:S01]  /*a170*/  IMAD.MOV.U32 R8, RZ, RZ, 0x70 ;  /* 0x00000070ff087424 */ /* 0x000fe200078e00ff */
[----:B------:R-:W-:Y:S01]  /*a180*/  MOV R12, 0x1 ;  /* 0x00000001000c7802 */ /* 0x000fe20000000f00 */
[----:B-1----:R-:W-:-:S07]  /*a190*/  IMAD.MOV.U32 R13, RZ, RZ, RZ ;  /* 0x000000ffff0d7224 */ /* 0x002fce00078e00ff */
[----:B------:R-:W-:-:S07]  /*a1a0*/  LEPC R20, `(.L_x_62) ;  /* 0x000000001014794e */ /* 0x000fce0000000000 */
[----:B--2---:R-:W-:Y:S05]  /*a1b0*/  CALL.ABS.NOINC R2 ;  /* 0x0000000002007343 */ /* 0x004fea0003c00000 */
.L_x_62:
[----:B------:R-:W-:Y:S01]  /*a1c0*/  MOV R18, UR37 ;  /* 0x0000002500127c02 */ /* 0x000fe20008000f00 */
[----:B--2-4-:R-:W-:-:S04]  /*a1d0*/  IMAD.U32 R3, RZ, RZ, UR36 ;  /* 0x00000024ff037e24 */ /* 0x014fc8000f8e00ff */
[----:B------:R-:W-:-:S05]  /*a1e0*/  IMAD R18, R3, 0x2200, R18 ;  /* 0x0000220003127824 */ /* 0x000fca00078e0212 */
[----:B------:R-:W-:-:S04]  /*a1f0*/  IADD3 R19, R18, -0x2200, RZ ;  /* 0xffffde0012137810 */ /* 0x000fc80007ffe0ff */
[----:B------:R-:W-:-:S13]  /*a200*/  LOP3.LUT P0, RZ, R19, 0x1b0, RZ, 0xc0, !PT ;  /* 0x000001b013ff7812 */ /* 0x000fda000780c0ff */
[----:B------:R-:W-:Y:S05]  /*a210*/  @!P0 BRA `(.L_x_63) ;  /* 0x0000000000408947 */ /* 0x000fea0003800000 */
[----:B------:R-:W-:Y:S01]  /*a220*/  MOV R0, 0x0 ;  /* 0x0000000000007802 */ /* 0x000fe20000000f00 */
[----:B------:R-:W-:Y:S01]  /*a230*/  ULDC.64 UR4, c[0x4][0x68] ;  /* 0x01001a0000047ab9 */ /* 0x000fe20000000a00 */
[----:B------:R-:W-:Y:S01]  /*a240*/  ULDC.64 UR6, c[0x4][0x8] ;  /* 0x0100020000067ab9 */ /* 0x000fe20000000a00 */
[----:B------:R-:W-:Y:S01]  /*a250*/  IMAD.U32 R4, RZ, RZ, UR4 ;  /* 0x00000004ff047e24 */ /* 0x000fe2000f8e00ff */
[----:B------:R1:W2:Y:S01]  /*a260*/  LDC.64 R2, c[0x4][R0] ;  /* 0x0100000000027b82 */ /* 0x0002a20000000a00 */
        /* <DEDUP_REMOVED lines=11> */
.L_x_63:
[----:B------:R-:W1:Y:S01]  /*a320*/  S2R R5, SR_TID.X ;  /* 0x0000000000057919 */ /* 0x000e620000002100 */
[----:B------:R-:W-:Y:S01]  /*a330*/  ULDC.64 UR4, c[0x0][0x730] ;  /* 0x0001cc0000047ab9 */ /* 0x000fe20000000a00 */
[----:B------:R-:W-:Y:S02]  /*a340*/  IADD3 R16, R16, 0x1f, RZ ;  /* 0x0000001f10107810 */ /* 0x000fe40007ffe0ff */
[----:B------:R-:W-:Y:S02]  /*a350*/  ISETP.NE.U32.AND P0, PT, RZ, UR4, PT ;  /* 0x00000004ff007c0c */ /* 0x000fe4000bf05070 */
[----:B------:R-:W-:Y:S02]  /*a360*/  ISETP.GT.U32.AND P1, PT, R16, 0x3e, PT ;  /* 0x0000003e1000780c */ /* 0x000fe40003f24070 */
[----:B------:R-:W-:-:S13]  /*a370*/  ISETP.NE.AND.EX P0, PT, RZ, UR5, PT, P0 ;  /* 0x00000005ff007c0c */ /* 0x000fda000bf05300 */
[----:B------:R-:W2:Y:S01]  /*a380*/  @P0 LDC R37, c[0x0][0x720] ;  /* 0x0001c800ff250b82 */ /* 0x000ea20000000800 */
[C---:B-1----:R-:W-:Y:S02]  /*a390*/  SHF.L.U32 R0, R5.reuse, 0x5, RZ ;  /* 0x0000000505007819 */ /* 0x042fe400000006ff */
[----:B------:R-:W-:Y:S02]  /*a3a0*/  SHF.R.U32.HI R3, RZ, 0x1, R5 ;  /* 0x00000001ff037819 */ /* 0x000fe40000011605 */
[C---:B------:R-:W-:Y:S02]  /*a3b0*/  LOP3.LUT R2, R0.reuse, 0xc0, RZ, 0xc0, !PT ;  /* 0x000000c000027812 */ /* 0x040fe400078ec0ff */
[----:B------:R-:W-:Y:S02]  /*a3c0*/  LOP3.LUT R4, R0, 0x20, RZ, 0xc0, !PT ;  /* 0x0000002000047812 */ /* 0x000fe400078ec0ff */
[----:B------:R-:W-:Y:S01]  /*a3d0*/  LOP3.LUT R2, R2, 0x8, R3, 0xf8, !PT ;  /* 0x0000000802027812 */ /* 0x000fe200078ef803 */
[----:B------:R-:W-:Y:S01]  /*a3e0*/  IMAD.SHL.U32 R3, R5, 0x4, RZ ;  /* 0x0000000405037824 */ /* 0x000fe200078e00ff */
[----:B------:R-:W-:-:S02]  /*a3f0*/  LEA R4, R17, R4, 0x9 ;  /* 0x0000000411047211 */ /* 0x000fc400078e48ff */
[----:B------:R-:W-:Y:S01]  /*a400*/  LOP3.LUT R0, R0, 0x100, RZ, 0xc0, !PT ;  /* 0x0000010000007812 */ /* 0x000fe200078ec0ff */
[-C--:B--2---:R-:W-:Y:S01]  /*a410*/  FMUL R9, R24, R37.reuse ;  /* 0x0000002518097220 */ /* 0x084fe20000400000 */
[----:B------:R-:W-:Y:S01]  /*a420*/  LOP3.LUT R3, R2, 0x18, R3, 0x78, !PT ;  /* 0x0000001802037812 */ /* 0x000fe200078e7803 */
[-C--:B------:R-:W-:Y:S01]  /*a430*/  FMUL R11, R40, R37.reuse ;  /* 0x00000025280b7220 */ /* 0x080fe20000400000 */
[----:B------:R-:W-:Y:S01]  /*a440*/  LOP3.LUT P0, RZ, R5, 0x4, RZ, 0xc0, !PT ;  /* 0x0000000405ff7812 */ /* 0x000fe2000780c0ff */
[-C--:B------:R-:W-:Y:S01]  /*a450*/  FMUL R5, R22, R37.reuse ;  /* 0x0000002516057220 */ /* 0x080fe20000400000 */
[----:B------:R-:W-:Y:S01]  /*a460*/  IADD3 R3, R3, R4, R0 ;  /* 0x0000000403037210 */ /* 0x000fe20007ffe000 */
[-C--:B------:R-:W-:Y:S01]  /*a470*/  FMUL R0, R88, R37.reuse ;  /* 0x0000002558007220 */ /* 0x080fe20000400000 */
[-C--:B------:R-:W-:Y:S01]  /*a480*/  FMUL R4, R92, R37.reuse ;  /* 0x000000255c047220 */ /* 0x080fe20000400000 */
[-C--:B------:R-:W-:Y:S01]  /*a490*/  FMUL R6, R94, R37.reuse ;  /* 0x000000255e067220 */ /* 0x080fe20000400000 */
[-C--:B------:R-:W-:Y:S01]  /*a4a0*/  FMUL R10, R98, R37.reuse ;  /* 0x00000025620a7220 */ /* 0x080fe20000400000 */
[-C--:B------:R-:W-:Y:S01]  /*a4b0*/  FMUL R15, R42, R37.reuse ;  /* 0x000000252a0f7220 */ /* 0x080fe20000400000 */
        /* <DEDUP_REMOVED lines=9> */
[----:B------:R-:W-:-:S02]  /*a550*/  IMAD.MOV.U32 R0, RZ, RZ, 0x10 ;  /* 0x00000010ff007424 */ /* 0x000fc400078e00ff */
        /* <DEDUP_REMOVED lines=16> */
[----:B------:R-:W-:Y:S01]  /*a660*/  F2FP.BF16.F32.PACK_AB R43, R11, R6 ;  /* 0x000000060b2b723e */ /* 0x000fe200000010ff */
[----:B------:R-:W-:Y:S01]  /*a670*/  FMUL R37, R118, R37 ;  /* 0x0000002576257220 */ /* 0x000fe20000400000 */
[----:B------:R-:W-:-:S02]  /*a680*/  F2FP.BF16.F32.PACK_AB R9, R15, R10 ;  /* 0x0000000a0f09723e */ /* 0x000fc400000010ff */
[----:B------:R-:W-:Y:S02]  /*a690*/  F2FP.BF16.F32.PACK_AB R41, R7, R2 ;  /* 0x000000020729723e */ /* 0x000fe400000010ff */
[----:B------:R-:W-:Y:S02]  /*a6a0*/  F2FP.BF16.F32.PACK_AB R8, R13, R8 ;  /* 0x000000080d08723e */ /* 0x000fe400000010ff */
[----:B------:R-:W-:Y:S02]  /*a6b0*/  F2FP.BF16.F32.PACK_AB R10, R17, R12 ;  /* 0x0000000c110a723e */ /* 0x000fe400000010ff */
[----:B------:R-:W-:Y:S02]  /*a6c0*/  F2FP.BF16.F32.PACK_AB R11, R21, R14 ;  /* 0x0000000e150b723e */ /* 0x000fe400000010ff */
[----:B------:R-:W-:Y:S02]  /*a6d0*/  SEL R0, R0, 0xfffffff0, !P0 ;  /* 0xfffffff000007807 */ /* 0x000fe40004000000 */
[----:B------:R-:W-:Y:S01]  /*a6e0*/  LEA R19, R3, R19, 0x1 ;  /* 0x0000001303137211 */ /* 0x000fe200078e08ff */
[----:B------:R-:W-:Y:S06]  /*a6f0*/  @P1 BRA `(.L_x_64) ;  /* 0x0000000000041947 */ /* 0x000fec0003800000 */
[----:B------:R-:W-:-:S04]  /*a700*/  DEPBAR.LE SB0, 0x1 ;  /* 0x000080400000791a */ /* 0x000fc80000000000 */
.L_x_64:
[----:B------:R-:W-:Y:S05]  /*a710*/  WARPSYNC.ALL ;  /* 0x0000000000007948 */ /* 0x000fea0003800000 */
[----:B------:R-:W-:Y:S01]  /*a720*/  BAR.SYNC.DEFER_BLOCKING 0x1, 0x80 ;  /* 0x0042000000007b1d */ /* 0x000fe20000010000 */
[----:B------:R-:W-:Y:S01]  /*a730*/  LEA R3, R3, R18, 0x1 ;  /* 0x0000001203037211 */ /* 0x000fe200078e08ff */
[----:B------:R-:W-:Y:S01]  /*a740*/  IMAD R0, R0, 0x2, R19 ;  /* 0x0000000200007824 */ /* 0x000fe200078e0213 */
[----:B------:R-:W-:Y:S02]  /*a750*/  F2FP.BF16.F32.PACK_AB R4, R16, R23 ;  /* 0x000000171004723e */ /* 0x000fe400000010ff */
[----:B------:R-:W-:Y:S01]  /*a760*/  F2FP.BF16.F32.PACK_AB R5, R20, R25 ;  /* 0x000000191405723e */ /* 0x000fe200000010ff */
[----:B------:R-:W-:Y:S01]  /*a770*/  BSSY B0, `(.L_x_65) ;  /* 0x000001c000007945 */ /* 0x000fe20003800000 */
[----:B------:R-:W-:-:S02]  /*a780*/  F2FP.BF16.F32.PACK_AB R6, R22, R27 ;  /* 0x0000001b1606723e */ /* 0x000fc400000010ff */
[----:B------:R-:W-:Y:S02]  /*a790*/  F2FP.BF16.F32.PACK_AB R7, R24, R29 ;  /* 0x0000001d1807723e */ /* 0x000fe400000010ff */
[----:B------:R-:W-:Y:S02]  /*a7a0*/  F2FP.BF16.F32.PACK_AB R12, R26, R31 ;  /* 0x0000001f1a0c723e */ /* 0x000fe400000010ff */
[----:B------:R-:W-:Y:S02]  /*a7b0*/  F2FP.BF16.F32.PACK_AB R13, R28, R33 ;  /* 0x000000211c0d723e */ /* 0x000fe400000010ff */
[----:B------:R-:W-:Y:S02]  /*a7c0*/  F2FP.BF16.F32.PACK_AB R14, R30, R35 ;  /* 0x000000231e0e723e */ /* 0x000fe400000010ff */
[----:B------:R-:W-:Y:S01]  /*a7d0*/  F2FP.BF16.F32.PACK_AB R15, R32, R37 ;  /* 0x00000025200f723e */ /* 0x000fe200000010ff */
[----:B------:R1:W-:Y:S04]  /*a7e0*/  STSM.16.M88.4 [R3+-0x2200], R40 ;  /* 0xffde002803007844 */ /* 0x0003e80000000200 */
[----:B------:R1:W-:Y:S01]  /*a7f0*/  STSM.16.M88.4 [R0], R8 ;  /* 0x0000000800007844 */ /* 0x0003e20000000200 */
[----:B------:R-:W-:Y:S01]  /*a800*/  @!PT LDS RZ, [RZ] ;  /* 0x00000000fffff984 */ /* 0x000fe20000000800 */
[----:B------:R-:W-:Y:S01]  /*a810*/  @!PT LDS RZ, [RZ] ;  /* 0x00000000fffff984 */ /* 0x000fe20000000800 */
[----:B------:R-:W-:Y:S01]  /*a820*/  @!PT LDS RZ, [RZ] ;  /* 0x00000000fffff984 */ /* 0x000fe20000000800 */
[----:B------:R-:W-:Y:S01]  /*a830*/  @!PT LDS RZ, [RZ] ;  /* 0x00000000fffff984 */ /* 0x000fe20000000800 */
[----:B------:R2:W-:Y:S06]  /*a840*/  MEMBAR.ALL.CTA ;  /* 0x0000000000007992 */ /* 0x0005ec0000008000 */
[----:B--2---:R-:W2:Y:S02]  /*a850*/  FENCE.VIEW.ASYNC.S ;  /* 0x00000000000073c6 */ /* 0x004ea40000000000 */
[----:B--2---:R-:W-:Y:S06]  /*a860*/  BAR.SYNC.DEFER_BLOCKING 0x1, 0x80 ;  /* 0x0042000000007b1d */ /* 0x004fec0000010000 */
[----:B------:R-:W-:Y:S05]  /*a870*/  @P1 BRA `(.L_x_66) ;  /* 0x00000000002c1947 */ /* 0x000fea0003800000 */
[----:B------:R-:W-:Y:S01]  /*a880*/  S2UR UR44, SR_CTAID.Z ;  /* 0x00000000002c79c3 */ /* 0x000fe20000002700 */
[----:B------:R-:W-:Y:S01]  /*a890*/  R2UR UR40, R18 ;  /* 0x00000000122872ca */ /* 0x000fe200000e0000 */
[----:B------:R-:W-:Y:S01]  /*a8a0*/  ULDC.64 UR4, c[0x0][0x198] ;  /* 0x0000660000047ab9 */ /* 0x000fe20000000a00 */
[----:B------:R-:W-:Y:S01]  /*a8b0*/  UMOV UR41, URZ ;  /* 0x0000003f00297c82 */ /* 0x000fe20008000000 */
[----:B------:R-:W-:-:S04]  /*a8c0*/  UIADD3 UR4, UP0, UR4, 0x670, URZ ;  /* 0x0000067004047890 */ /* 0x000fc8000ff1e03f */
[----:B------:R-:W2:Y:S01]  /*a8d0*/  S2UR UR43, SR_CTAID.Y ;  /* 0x00000000002b79c3 */ /* 0x000ea20000002600 */
[----:B------:R-:W-:-:S05]  /*a8e0*/  UIADD3.X UR5, URZ, UR5, URZ, UP0, !UPT ;  /* 0x000000053f057290 */ /* 0x000fca00087fe43f */
[----:B------:R-:W-:-:S09]  /*a8f0*/  UIADD3 UR40, UR40, -0x2200, URZ ;  /* 0xffffde0028287890 */ /* 0x000fd2000fffe03f */
[----:B--2---:R2:W-:Y:S01]  /*a900*/  UTMASTG.4D [UR40], [UR4] ;  /* 0x00000028040073b5 */ /* 0x0045e20008018000 */
[----:B------:R0:W-:Y:S01]  /*a910*/  UTMACMDFLUSH ;  /* 0x00000000000079b7 */ /* 0x0001e20000000000 */
[----:B--2---:R-:W-:-:S04]  /*a920*/  DEPBAR.LE SB0, 0x1 ;  /* 0x000080400000791a */ /* 0x004fc80000000000 */
.L_x_66:
[----:B------:R-:W-:Y:S05]  /*a930*/  BSYNC B0 ;  /* 0x0000000000007941 */ /* 0x000fea0003800000 */
.L_x_65:
[----:B------:R-:W-:Y:S06]  /*a940*/  BAR.SYNC.DEFER_BLOCKING 0x1, 0x80 ;  /* 0x0042000000007b1d */ /* 0x000fec0000010000 */
[----:B------:R-:W-:Y:S01]  /*a950*/  BSSY B0, `(.L_x_67) ;  /* 0x0000015000007945 */ /* 0x000fe20003800000 */
[----:B------:R2:W-:Y:S04]  /*a960*/  STSM.16.M88.4 [R19+0x1000], R4 ;  /* 0x0010000413007844 */ /* 0x0005e80000000200 */
[----:B------:R2:W-:Y:S01]  /*a970*/  STSM.16.M88.4 [R0+0x1000], R12 ;  /* 0x0010000c00007844 */ /* 0x0005e20000000200 */
[----:B------:R-:W-:Y:S01]  /*a980*/  @!PT LDS RZ, [RZ] ;  /* 0x00000000fffff984 */ /* 0x000fe20000000800 */
[----:B------:R-:W-:Y:S01]  /*a990*/  @!PT LDS RZ, [RZ] ;  /* 0x00000000fffff984 */ /* 0x000fe20000000800 */
[----:B------:R-:W-:Y:S01]  /*a9a0*/  @!PT LDS RZ, [RZ] ;  /* 0x00000000fffff984 */ /* 0x000fe20000000800 */
[----:B------:R-:W-:Y:S01]  /*a9b0*/  @!PT LDS RZ, [RZ] ;  /* 0x00000000fffff984 */ /* 0x000fe20000000800 */
[----:B------:R3:W-:Y:S06]  /*a9c0*/  MEMBAR.ALL.CTA ;  /* 0x0000000000007992 */ /* 0x0007ec0000008000 */
[----:B---3--:R-:W3:Y:S02]  /*a9d0*/  FENCE.VIEW.ASYNC.S ;  /* 0x00000000000073c6 */ /* 0x008ee40000000000 */
[----:B---3--:R-:W-:Y:S06]  /*a9e0*/  BAR.SYNC.DEFER_BLOCKING 0x1, 0x80 ;  /* 0x0042000000007b1d */ /* 0x008fec0000010000 */
[----:B------:R-:W-:Y:S05]  /*a9f0*/  @P1 BRA `(.L_x_68) ;  /* 0x0000000000281947 */ /* 0x000fea0003800000 */
[----:B------:R-:W-:Y:S01]  /*aa00*/  S2UR UR44, SR_CTAID.Z ;  /* 0x00000000002c79c3 */ /* 0x000fe20000002700 */
[----:B------:R-:W-:Y:S01]  /*aa10*/  R2UR UR40, R18 ;  /* 0x00000000122872ca */ /* 0x000fe200000e0000 */
[----:B------:R-:W-:Y:S01]  /*aa20*/  ULDC.64 UR4, c[0x0][0x198] ;  /* 0x0000660000047ab9 */ /* 0x000fe20000000a00 */
[----:B------:R-:W-:Y:S01]  /*aa30*/  UMOV UR41, 0x20 ;  /* 0x0000002000297882 */ /* 0x000fe20000000000 */
[----:B------:R-:W-:-:S04]  /*aa40*/  UIADD3 UR4, UP0, UR4, 0x670, URZ ;  /* 0x0000067004047890 */ /* 0x000fc8000ff1e03f */
[----:B------:R-:W3:Y:S01]  /*aa50*/  S2UR UR43, SR_CTAID.Y ;  /* 0x00000000002b79c3 */ /* 0x000ee20000002600 */
[----:B------:R-:W-:-:S05]  /*aa60*/  UIADD3.X UR5, URZ, UR5, URZ, UP0, !UPT ;  /* 0x000000053f057290 */ /* 0x000fca00087fe43f */
[----:B------:R-:W-:-:S09]  /*aa70*/  UIADD3 UR40, UR40, -0x1200, URZ ;  /* 0xffffee0028287890 */ /* 0x000fd2000fffe03f */
[----:B---3--:R3:W-:Y:S02]  /*aa80*/  UTMASTG.4D [UR40], [UR4] ;  /* 0x00000028040073b5 */ /* 0x0087e40008018000 */
[----:B---3--:R0:W-:Y:S02]  /*aa90*/  UTMACMDFLUSH ;  /* 0x00000000000079b7 */ /* 0x0081e40000000000 */
.L_x_68:
[----:B------:R-:W-:Y:S05]  /*aaa0*/  BSYNC B0 ;  /* 0x0000000000007941 */ /* 0x000fea0003800000 */
.L_x_67:
[----:B------:R-:W-:Y:S01]  /*aab0*/  UIADD3 UR36, UR36, -0x1, URZ ;  /* 0xffffffff24247890 */ /* 0x000fe2000fffe03f */
[----:B------:R-:W-:-:S04]  /*aac0*/  DEPBAR.LE SB0, 0x0 ;  /* 0x000080000000791a */ /* 0x000fc80000000000 */
[----:B------:R-:W-:-:S04]  /*aad0*/  USHF.L.U32 UR4, UR36, 0x3, URZ ;  /* 0x0000000324047899 */ /* 0x000fc8000800063f */
[----:B------:R-:W-:-:S04]  /*aae0*/  ULOP3.LUT UR4, UR4, 0x8, URZ, 0xe2, !UPT ;  /* 0x0000000804047892 */ /* 0x000fc8000f8ee23f */
[----:B------:R-:W-:-:S06]  /*aaf0*/  ULOP3.LUT UR4, UR4, 0x18, URZ, 0x3c, !UPT ;  /* 0x0000001804047892 */ /* 0x000fcc000f8e3c3f */
[----:B-12---:R-:W-:-:S04]  /*ab00*/  MOV R0, UR4 ;  /* 0x0000000400007c02 */ /* 0x006fc80008000f00 */
[----:B------:R-:W-:Y:S01]  /*ab10*/  SYNCS.ARRIVE.TRANS64.A1T0 RZ, [R0+UR37+0x18090], RZ ;  /* 0x018090ff00ff79a7 */ /* 0x000fe20008100025 */
[----:B------:R-:W-:Y:S05]  /*ab20*/  EXIT ;  /* 0x000000000000794d */ /* 0x000fea0003800000 */
.L_x_6:
[----:B------:R-:W-:-:S08]  /*ab30*/  UISETP.NE.AND UP0, UPT, UR10, 0x1, UPT ;  /* 0x000000010a00788c */ /* 0x000fd0000bf05270 */
[----:B------:R-:W1:-:S00]  /*ab40*/  USETMAXREG.DEALLOC.CTAPOOL 0x18 ;  /* 0x00000018000079c8 */ /* 0x000e4000080e0500 */
[----:B------:R-:W-:-:S13]  /*ab50*/  PLOP3.LUT P0, PT, PT, PT, UP0, 0x80, 0x0 ;  /* 0x000000000000781c */ /* 0x000fda0003f0f008 */
[----:B------:R-:W-:Y:S05]  /*ab60*/  @P0 EXIT ;  /* 0x000000000000094d */ /* 0x000fea0003800000 */
[----:B------:R-:W2:Y:S01]  /*ab70*/  S2UR UR11, SR_CTAID.X ;  /* 0x00000000000b79c3 */ /* 0x000ea20000002500 */
[----:B------:R-:W-:Y:S01]  /*ab80*/  ELECT P3, URZ, PT ;  /* 0x00000000003f782f */ /* 0x000fe20003860000 */
[----:B------:R-:W-:Y:S01]  /*ab90*/  BSSY B0, `(.L_x_69) ;  /* 0x0000029000007945 */ /* 0x000fe20003800000 */
[----:B-1----:R-:W-:Y:S01]  /*aba0*/  MOV R2, RZ ;  /* 0x000000ff00027202 */ /* 0x002fe20000000f00 */
[----:B------:R-:W-:Y:S01]  /*abb0*/  IMAD.MOV.U32 R8, RZ, RZ, RZ ;  /* 0x000000ffff087224 */ /* 0x000fe200078e00ff */
[----:B------:R-:W-:-:S03]  /*abc0*/  MOV R4, RZ ;  /* 0x000000ff00047202 */ /* 0x000fc60000000f00 */
[----:B------:R-:W1:Y:S08]  /*abd0*/  S2UR UR20, SR_CTAID.Y ;  /* 0x00000000001479c3 */ /* 0x000e700000002600 */
[----:B------:R-:W3:Y:S01]  /*abe0*/  S2UR UR21, SR_CTAID.Z ;  /* 0x00000000001579c3 */ /* 0x000ee20000002700 */
[----:B--2---:R-:W-:Y:S01]  /*abf0*/  USHF.L.U32 UR11, UR11, 0x7, URZ ;  /* 0x000000070b0b7899 */ /* 0x004fe2000800063f */
[----:B------:R-:W-:Y:S11]  /*ac00*/  @!P3 BRA `(.L_x_70) ;  /* 0x000000000084b947 */ /* 0x000ff60003800000 */
[----:B------:R-:W2:Y:S01]  /*ac10*/  S2R R4, SR_CgaCtaId ;  /* 0x0000000000047919 */ /* 0x000ea20000008800 */
[----:B------:R-:W-:Y:S02]  /*ac20*/  MOV R3, 0x400 ;  /* 0x0000040000037802 */ /* 0x000fe40000000f00 */
[----:B------:R-:W-:Y:S02]  /*ac30*/  MOV R5, 0x1 ;  /* 0x0000000100057802 */ /* 0x000fe40000000f00 */
[----:B--2---:R-:W-:Y:S02]  /*ac40*/  LEA R4, R4, R3, 0x18 ;  /* 0x0000000304047211 */ /* 0x004fe400078ec0ff */
[----:B------:R-:W-:-:S04]  /*ac50*/  SHF.L.U32 R3, R5, 0x1f, RZ ;  /* 0x0000001f05037819 */ /* 0x000fc800000006ff */
[----:B------:R-:W2:Y:S02]  /*ac60*/  SYNCS.PHASECHK.TRANS64.TRYWAIT P0, [R4+URZ+0x18060], R3 ;  /* 0x01806003040075a7 */ /* 0x000ea4000800017f */
[----:B--2---:R-:W-:Y:S05]  /*ac70*/  @!P0 BRA `(.L_x_71) ;  /* 0x0000001000908947 */ /* 0x004fea0003800000 */
.L_x_108:
[----:B------:R-:W-:Y:S01]  /*ac80*/  ULOP3.LUT UR4, UR6, 0x2, URZ, 0xfc, !UPT ;  /* 0x0000000206047892 */ /* 0x000fe2000f8efc3f */
[----:B--2---:R-:W-:-:S03]  /*ac90*/  @P2 IMAD.MOV.U32 R3, RZ, RZ, 0x2000 ;  /* 0x00002000ff032424 */ /* 0x004fc600078e00ff */
[----:B------:R-:W-:Y:S01]  /*aca0*/  UPRMT UR4, UR4, 0x9910, URZ ;  /* 0x0000991004047896 */ /* 0x000fe2000800003f */
[----:B------:R2:W-:Y:S03]  /*acb0*/  @P2 SYNCS.ARRIVE.TRANS64 RZ, [R4+URZ+0x18050], R3 ;  /* 0x0180500304ff29a7 */ /* 0x0005e6000800003f */
[----:B------:R-:W-:-:S06]  /*acc0*/  UISETP.NE.AND UP0, UPT, UR4, 0x2, UPT ;  /* 0x000000020400788c */ /* 0x000fcc000bf05270 */
[----:B------:R-:W-:-:S13]  /*acd0*/  PLOP3.LUT P0, PT, PT, PT, UP0, 0x80, 0x0 ;  /* 0x000000000000781c */ /* 0x000fda0003f0f008 */
[----:B--2---:R-:W-:Y:S05]  /*ace0*/  @P0 BRA `(.L_x_72) ;  /* 0x0000000000040947 */ /* 0x004fea0003800000 */
[----:B-1-3--:R-:W-:Y:S01]  /*acf0*/  BPT.TRAP 0x1 ;  /* 0x000000040000795c */ /* 0x00afe20000300000 */
.L_x_72:
[----:B------:R-:W-:-:S04]  /*ad00*/  LOP3.LUT P0, RZ, R0, 0x1f, RZ, 0xc0, !PT ;  /* 0x0000001f00ff7812 */ /* 0x000fc8000780c0ff */
[----:B------:R-:W-:-:S13]  /*ad10*/  PLOP3.LUT P0, PT, P0, P2, PT, 0x2a, 0x0 ;  /* 0x000000000000781c */ /* 0x000fda0000704572 */
[----:B------:R-:W-:Y:S05]  /*ad20*/  @P0 BRA `(.L_x_73) ;  /* 0x0000000000040947 */ /* 0x000fea0003800000 */
[----:B-1-3--:R-:W-:Y:S01]  /*ad30*/  BPT.TRAP 0x1 ;  /* 0x000000040000795c */ /* 0x00afe20000300000 */
.L_x_73:
[----:B------:R-:W-:Y:S01]  /*ad40*/  R2UR UR8, R4 ;  /* 0x00000000040872ca */ /* 0x000fe200000e0000 */
[----:B------:R-:W-:Y:S01]  /*ad50*/  ULDC.64 UR4, c[0x0][0x198] ;  /* 0x0000660000047ab9 */ /* 0x000fe20000000a00 */
[----:B------:R-:W-:Y:S01]  /*ad60*/  UMOV UR14, 0x0 ;  /* 0x00000000000e7882 */ /* 0x000fe20000000000 */
[----:B------:R-:W-:Y:S01]  /*ad70*/  UIADD3 UR4, UP0, UR4, 0xf0, URZ ;  /* 0x000000f004047890 */ /* 0x000fe2000ff1e03f */
[----:B------:R-:W-:Y:S01]  /*ad80*/  MOV R4, 0x1 ;  /* 0x0000000100047802 */ /* 0x000fe20000000f00 */
[----:B------:R-:W-:Y:S01]  /*ad90*/  UMOV UR15, 0x10000000 ;  /* 0x10000000000f7882 */ /* 0x000fe20000000000 */
[----:B------:R-:W-:Y:S01]  /*ada0*/  UMOV UR10, URZ ;  /* 0x0000003f000a7c82 */ /* 0x000fe20008000000 */
[----:B------:R-:W-:Y:S01]  /*adb0*/  UIADD3.X UR5, URZ, UR5, URZ, UP0, !UPT ;  /* 0x000000053f057290 */ /* 0x000fe200087fe43f */
[----:B------:R-:W-:Y:S01]  /*adc0*/  MOV R8, 0x40 ;  /* 0x0000004000087802 */ /* 0x000fe20000000f00 */
[----:B-1----:R-:W-:Y:S01]  /*add0*/  UMOV UR12, UR20 ;  /* 0x00000014000c7c82 */ /* 0x002fe20008000000 */
[----:B---3--:R-:W-:-:S03]  /*ade0*/  UMOV UR13, UR21 ;  /* 0x00000015000d7c82 */ /* 0x008fc60008000000 */
[----:B------:R-:W-:-:S09]  /*adf0*/  UIADD3 UR9, UR8, 0x18050, URZ ;  /* 0x0001805008097890 */ /* 0x000fd2000fffe03f */
[----:B------:R2:W-:Y:S02]  /*ae00*/  UTMALDG.4D [UR8], [UR4], desc[UR14] ;  /* 0x00000e08040075b4 */ /* 0x0005e40008019000 */
[----:B--2---:R-:W-:Y:S01]  /*ae10*/  NOP ;  /* 0x0000000000007918 */ /* 0x004fe20000000000 */
.L_x_70:
[----:B-1-3--:R-:W-:Y:S05]  /*ae20*/  BSYNC B0 ;  /* 0x0000000000007941 */ /* 0x00afea0003800000 */
.L_x_69:
[----:B------:R-:W1:Y:S01]  /*ae30*/  LDC R3, c[0x0][0x28c] ;  /* 0x0000a300ff037b82 */ /* 0x000e620000000800 */
[----:B------:R-:W-:Y:S01]  /*ae40*/  BSSY B0, `(.L_x_74) ;  /* 0x0000023000007945 */ /* 0x000fe20003800000 */
[----:B-1----:R-:W-:-:S13]  /*ae50*/  ISETP.GT.AND P4, PT, R3, RZ, P3 ;  /* 0x000000ff0300720c */ /* 0x002fda0001f84270 */
[----:B------:R-:W-:Y:S05]  /*ae60*/  @!P4 BRA `(.L_x_75) ;  /* 0x000000000080c947 */ /* 0x000fea0003800000 */
[----:B------:R-:W1:Y:S01]  /*ae70*/  S2R R5, SR_CgaCtaId ;  /* 0x0000000000057919 */ /* 0x000e620000008800 */
[----:B------:R-:W-:-:S04]  /*ae80*/  MOV R2, 0x400 ;  /* 0x0000040000027802 */ /* 0x000fc80000000f00 */
[----:B-1----:R-:W-:Y:S01]  /*ae90*/  LEA R5, R5, R2, 0x18 ;  /* 0x0000000205057211 */ /* 0x002fe200078ec0ff */
[----:B------:R-:W-:-:S05]  /*aea0*/  IMAD.MOV.U32 R2, RZ, RZ, 0x1 ;  /* 0x00000001ff027424 */ /* 0x000fca00078e00ff */
[----:B------:R-:W-:-:S04]  /*aeb0*/  SHF.L.U32 R2, R2, 0x1f, RZ ;  /* 0x0000001f02027819 */ /* 0x000fc800000006ff */
[----:B------:R-:W1:Y:S02]  /*aec0*/  SYNCS.PHASECHK.TRANS64.TRYWAIT P0, [R5+URZ+0x18028], R2 ;  /* 0x01802802050075a7 */ /* 0x000e64000800017f */
[----:B-1----:R-:W-:Y:S05]  /*aed0*/  @!P0 BRA `(.L_x_76) ;  /* 0x00000010000c8947 */ /* 0x002fea0003800000 */
.L_x_109:
[----:B------:R-:W-:Y:S01]  /*aee0*/  ULOP3.LUT UR4, UR6, 0x2, URZ, 0xfc, !UPT ;  /* 0x0000000206047892 */ /* 0x000fe2000f8efc3f */
[----:B-1----:R-:W-:-:S03]  /*aef0*/  @P2 MOV R2, 0x4000 ;  /* 0x0000400000022802 */ /* 0x002fc60000000f00 */
[----:B------:R-:W-:Y:S01]  /*af00*/  UPRMT UR4, UR4, 0x9910, URZ ;  /* 0x0000991004047896 */ /* 0x000fe2000800003f */
[----:B------:R1:W-:Y:S03]  /*af10*/  @P2 SYNCS.ARRIVE.TRANS64 RZ, [R5+URZ+0x18000], R2 ;  /* 0x0180000205ff29a7 */ /* 0x0003e6000800003f */
[----:B------:R-:W-:-:S06]  /*af20*/  UISETP.NE.AND UP0, UPT, UR4, 0x2, UPT ;  /* 0x000000020400788c */ /* 0x000fcc000bf05270 */
[----:B------:R-:W-:-:S13]  /*af30*/  PLOP3.LUT P0, PT, PT, PT, UP0, 0x80, 0x0 ;  /* 0x000000000000781c */ /* 0x000fda0003f0f008 */
[----:B-1----:R-:W-:Y:S05]  /*af40*/  @P0 BRA `(.L_x_77) ;  /* 0x0000000000040947 */ /* 0x002fea0003800000 */
[----:B------:R-:W-:Y:S01]  /*af50*/  BPT.TRAP 0x1 ;  /* 0x000000040000795c */ /* 0x000fe20000300000 */
.L_x_77:
[----:B------:R-:W-:-:S04]  /*af60*/  LOP3.LUT P0, RZ, R0, 0x1f, RZ, 0xc0, !PT ;  /* 0x0000001f00ff7812 */ /* 0x000fc8000780c0ff */
[----:B------:R-:W-:-:S13]  /*af70*/  PLOP3.LUT P0, PT, P0, P2, PT, 0x2a, 0x0 ;  /* 0x000000000000781c */ /* 0x000fda0000704572 */
[----:B------:R-:W-:Y:S05]  /*af80*/  @P0 BRA `(.L_x_78) ;  /* 0x0000000000040947 */ /* 0x000fea0003800000 */
[----:B------:R-:W-:Y:S01]  /*af90*/  BPT.TRAP 0x1 ;  /* 0x000000040000795c */ /* 0x000fe20000300000 */
.L_x_78:
        /* <DEDUP_REMOVED lines=8> */
[----:B------:R-:W-:-:S05]  /*b020*/  UMOV UR19, URZ ;  /* 0x0000003f00137c82 */ /* 0x000fca0008000000 */
[----:B------:R-:W-:Y:S02]  /*b030*/  UIADD3 UR16, UR17, 0x4000, URZ ;  /* 0x0000400011107890 */ /* 0x000fe4000fffe03f */
[----:B------:R-:W-:-:S09]  /*b040*/  UIADD3 UR17, UR17, 0x18000, URZ ;  /* 0x0001800011117890 */ /* 0x000fd2000fffe03f */
[----:B------:R1:W-:Y:S02]  /*b050*/  UTMALDG.4D [UR16], [UR4], desc[UR8] ;  /* 0x00000810040075b4 */ /* 0x0003e40008019000 */
[----:B-1----:R-:W-:Y:S01]  /*b060*/  NOP ;  /* 0x0000000000007918 */ /* 0x002fe20000000000 */
.L_x_75:
[----:B------:R-:W-:Y:S05]  /*b070*/  BSYNC B0 ;  /* 0x0000000000007941 */ /* 0x000fea0003800000 */
.L_x_74:
[----:B------:R-:W-:Y:S04]  /*b080*/  BSSY B0, `(.L_x_79) ;  /* 0x0000025000007945 */ /* 0x000fe80003800000 */
[----:B------:R-:W-:Y:S05]  /*b090*/  @!P3 BRA `(.L_x_80) ;  /* 0x00000000008cb947 */ /* 0x000fea0003800000 */
[----:B------:R-:W1:Y:S01]  /*b0a0*/  S2R R6, SR_CgaCtaId ;  /* 0x0000000000067919 */ /* 0x000e620000008800 */
[----:B------:R-:W-:-:S04]  /*b0b0*/  MOV R5, 0x400 ;  /* 0x0000040000057802 */ /* 0x000fc80000000f00 */
[----:B-1----:R-:W-:Y:S01]  /*b0c0*/  LEA R7, R6, R5, 0x18 ;  /* 0x0000000506077211 */ /* 0x002fe200078ec0ff */
[----:B------:R-:W-:-:S03]  /*b0d0*/  IMAD.MOV.U32 R6, RZ, RZ, 0x1 ;  /* 0x00000001ff067424 */ /* 0x000fc600078e00ff */
[----:B------:R-:W-:Y:S02]  /*b0e0*/  LEA R5, R4, R7, 0x3 ;  /* 0x0000000704057211 */ /* 0x000fe400078e18ff */
[----:B------:R-:W-:-:S04]  /*b0f0*/  SHF.L.U32 R6, R6, 0x1f, RZ ;  /* 0x0000001f06067819 */ /* 0x000fc800000006ff */
[----:B------:R-:W1:Y:S02]  /*b100*/  SYNCS.PHASECHK.TRANS64.TRYWAIT P0, [R5+URZ+0x18060], R6 ;  /* 0x01806006050075a7 */ /* 0x000e64000800017f */
[----:B-1----:R-:W-:Y:S05]  /*b110*/  @!P0 BRA `(.L_x_81) ;  /* 0x0000000c00908947 */ /* 0x002fea0003800000 */
.L_x_110:
        /* <DEDUP_REMOVED lines=8> */
.L_x_82:
[----:B------:R-:W-:-:S04]  /*b1a0*/  LOP3.LUT P0, RZ, R0, 0x1f, RZ, 0xc0, !PT ;  /* 0x0000001f00ff7812 */ /* 0x000fc8000780c0ff */
[----:B------:R-:W-:-:S13]  /*b1b0*/  PLOP3.LUT P0, PT, P0, P2, PT, 0x2a, 0x0 ;  /* 0x000000000000781c */ /* 0x000fda0000704572 */
[----:B------:R-:W-:Y:S05]  /*b1c0*/  @P0 BRA `(.L_x_83) ;  /* 0x0000000000040947 */ /* 0x000fea0003800000 */
[----:B------:R-:W-:Y:S01]  /*b1d0*/  BPT.TRAP 0x1 ;  /* 0x000000040000795c */ /* 0x000fe20000300000 */
.L_x_83:
[----:B------:R-:W-:Y:S01]  /*b1e0*/  R2UR UR16, R4 ;  /* 0x00000000041072ca */ /* 0x000fe200000e0000 */
[----:B------:R-:W-:Y:S01]  /*b1f0*/  ULDC.64 UR8, c[0x0][0x198] ;  /* 0x0000660000087ab9 */ /* 0x000fe20000000a00 */
[----:B------:R-:W-:Y:S01]  /*b200*/  R2UR UR4, R7 ;  /* 0x00000000070472ca */ /* 0x000fe200000e0000 */
[----:B------:R-:W-:Y:S01]  /*b210*/  UIADD3 UR8, UP0, UR8, 0xf0, URZ ;  /* 0x000000f008087890 */ /* 0x000fe2000ff1e03f */
[----:B------:R-:W-:Y:S01]  /*b220*/  R2UR UR19, R8 ;  /* 0x00000000081372ca */ /* 0x000fe200000e0000 */
[----:B------:R-:W-:Y:S01]  /*b230*/  UMOV UR5, 0x10000000 ;  /* 0x1000000000057882 */ /* 0x000fe20000000000 */
[----:B------:R-:W-:Y:S01]  /*b240*/  R2UR UR17, R5 ;  /* 0x00000000051172ca */ /* 0x000fe200000e0000 */
[----:B------:R-:W-:Y:S01]  /*b250*/  UIADD3.X UR9, URZ, UR9, URZ, UP0, !UPT ;  /* 0x000000093f097290 */ /* 0x000fe200087fe43f */
[----:B------:R-:W-:-:S07]  /*b260*/  UMOV UR18, URZ ;  /* 0x0000003f00127c82 */ /* 0x000fce0008000000 */
[----:B------:R-:W-:Y:S02]  /*b270*/  ULEA UR16, UR16, UR4, 0xd ;  /* 0x0000000410107291 */ /* 0x000fe4000f8e683f */
[----:B------:R-:W-:Y:S02]  /*b280*/  UIADD3 UR19, UR11, UR19, URZ ;  /* 0x000000130b137290 */ /* 0x000fe4000fffe03f */
[----:B------:R-:W-:Y:S01]  /*b290*/  UIADD3 UR17, UR17, 0x18050, URZ ;  /* 0x0001805011117890 */ /* 0x000fe2000fffe03f */
[----:B------:R-:W-:-:S08]  /*b2a0*/  UMOV UR4, 0x0 ;  /* 0x0000000000047882 */ /* 0x000fd00000000000 */
[----:B------:R1:W-:Y:S02]  /*b2b0*/  UTMALDG.4D [UR16], [UR8], desc[UR4] ;  /* 0x00000410080075b4 */ /* 0x0003e40008019000 */
[----:B-1----:R-:W-:Y:S01]  /*b2c0*/  NOP ;  /* 0x0000000000007918 */ /* 0x002fe20000000000 */
.L_x_80:
[----:B------:R-:W-:Y:S05]  /*b2d0*/  BSYNC B0 ;  /* 0x0000000000007941 */ /* 0x000fea0003800000 */
.L_x_79:
[----:B------:R-:W-:Y:S01]  /*b2e0*/  BSSY B0, `(.L_x_84) ;  /* 0x0000027000007945 */ /* 0x000fe20003800000 */
[----:B------:R-:W-:-:S03]  /*b2f0*/  IMAD.MOV.U32 R8, RZ, RZ, RZ ;  /* 0x000000ffff087224 */ /* 0x000fc600078e00ff */
[----:B------:R-:W-:Y:S05]  /*b300*/  @!P4 BRA `(.L_x_85) ;  /* 0x000000000090c947 */ /* 0x000fea0003800000 */
[----:B------:R-:W1:Y:S01]  /*b310*/  S2R R5, SR_CgaCtaId ;  /* 0x0000000000057919 */ /* 0x000e620000008800 */
[----:B------:R-:W-:Y:S02]  /*b320*/  MOV R4, 0x400 ;  /* 0x0000040000047802 */ /* 0x000fe40000000f00 */
[----:B------:R-:W-:-:S04]  /*b330*/  MOV R7, 0x1 ;  /* 0x0000000100077802 */ /* 0x000fc80000000f00 */
[----:B------:R-:W-:Y:S02]  /*b340*/  SHF.L.U32 R7, R7, 0x1f, RZ ;  /* 0x0000001f07077819 */ /* 0x000fe400000006ff */
[----:B-1----:R-:W-:-:S04]  /*b350*/  LEA R5, R5, R4, 0x18 ;  /* 0x0000000405057211 */ /* 0x002fc800078ec0ff */
[----:B------:R-:W-:-:S04]  /*b360*/  LEA R4, R2, R5, 0x3 ;  /* 0x0000000502047211 */ /* 0x000fc800078e18ff */
[----:B------:R-:W1:Y:S02]  /*b370*/  SYNCS.PHASECHK.TRANS64.TRYWAIT P0, [R4+URZ+0x18028], R7 ;  /* 0x01802807040075a7 */ /* 0x000e64000800017f */
[----:B-1----:R-:W-:Y:S05]  /*b380*/  @!P0 BRA `(.L_x_86) ;  /* 0x0000000c00088947 */ /* 0x002fea0003800000 */
.L_x_111:
[----:B------:R-:W-:Y:S01]  /*b390*/  ULOP3.LUT UR4, UR6, 0x2, URZ, 0xfc, !UPT ;  /* 0x0000000206047892 */ /* 0x000fe2000f8efc3f */
[----:B-1----:R-:W-:-:S03]  /*b3a0*/  @P2 IMAD.MOV.U32 R7, RZ, RZ, 0x4000 ;  /* 0x00004000ff072424 */ /* 0x002fc600078e00ff */
[----:B------:R-:W-:Y:S01]  /*b3b0*/  UPRMT UR4, UR4, 0x9910, URZ ;  /* 0x0000991004047896 */ /* 0x000fe2000800003f */
[----:B------:R1:W-:Y:S03]  /*b3c0*/  @P2 SYNCS.ARRIVE.TRANS64 RZ, [R4+URZ+0x18000], R7 ;  /* 0x0180000704ff29a7 */ /* 0x0003e6000800003f */
[----:B------:R-:W-:-:S06]  /*b3d0*/  UISETP.NE.AND UP0, UPT, UR4, 0x2, UPT ;  /* 0x000000020400788c */ /* 0x000fcc000bf05270 */
[----:B------:R-:W-:-:S13]  /*b3e0*/  PLOP3.LUT P0, PT, PT, PT, UP0, 0x80, 0x0 ;  /* 0x000000000000781c */ /* 0x000fda0003f0f008 */
[----:B-1----:R-:W-:Y:S05]  /*b3f0*/  @P0 BRA `(.L_x_87) ;  /* 0x0000000000040947 */ /* 0x002fea0003800000 */
[----:B------:R-:W-:Y:S01]  /*b400*/  BPT.TRAP 0x1 ;  /* 0x000000040000795c */ /* 0x000fe20000300000 */
.L_x_87:
[----:B------:R-:W-:-:S04]  /*b410*/  LOP3.LUT P0, RZ, R0, 0x1f, RZ, 0xc0, !PT ;  /* 0x0000001f00ff7812 */ /* 0x000fc8000780c0ff */
[----:B------:R-:W-:-:S13]  /*b420*/  PLOP3.LUT P0, PT, P0, P2, PT, 0x2a, 0x0 ;  /* 0x000000000000781c */ /* 0x000fda0000704572 */
[----:B------:R-:W-:Y:S05]  /*b430*/  @P0 BRA `(.L_x_88) ;  /* 0x0000000000040947 */ /* 0x000fea0003800000 */
[----:B------:R-:W-:Y:S01]  /*b440*/  BPT.TRAP 0x1 ;  /* 0x000000040000795c */ /* 0x000fe20000300000 */
.L_x_88:
[----:B------:R-:W-:Y:S01]  /*b450*/  LEA R5, R2, R5, 0xe ;  /* 0x0000000502057211 */ /* 0x000fe200078e70ff */
[----:B------:R-:W-:Y:S01]  /*b460*/  ULDC.64 UR4, c[0x0][0x198] ;  /* 0x0000660000047ab9 */ /* 0x000fe20000000a00 */
[----:B------:R-:W-:Y:S01]  /*b470*/  R2UR UR17, R4 ;  /* 0x00000000041172ca */ /* 0x000fe200000e0000 */
[----:B------:R-:W-:Y:S01]  /*b480*/  UIADD3 UR4, UP0, UR4, 0x2f0, URZ ;  /* 0x000002f004047890 */ /* 0x000fe2000ff1e03f */
[----:B------:R-:W-:Y:S01]  /*b490*/  R2UR UR16, R5 ;  /* 0x00000000051072ca */ /* 0x000fe200000e0000 */
[----:B------:R-:W-:Y:S01]  /*b4a0*/  UMOV UR8, 0x0 ;  /* 0x0000000000087882 */ /* 0x000fe20000000000 */
[----:B------:R-:W-:Y:S01]  /*b4b0*/  UMOV UR9, 0x10000000 ;  /* 0x1000000000097882 */ /* 0x000fe20000000000 */
[----:B------:R-:W-:Y:S01]  /*b4c0*/  UIADD3.X UR5, URZ, UR5, URZ, UP0, !UPT ;  /* 0x000000053f057290 */ /* 0x000fe200087fe43f */
[----:B------:R-:W-:Y:S01]  /*b4d0*/  IADD3 R2, R2, 0x1, RZ ;  /* 0x0000000102027810 */ /* 0x000fe20007ffe0ff */
[----:B------:R-:W-:Y:S01]  /*b4e0*/  UMOV UR18, URZ ;  /* 0x0000003f00127c82 */ /* 0x000fe20008000000 */
[----:B------:R-:W-:Y:S01]  /*b4f0*/  UMOV UR19, URZ ;  /* 0x0000003f00137c82 */ /* 0x000fe20008000000 */
[----:B------:R-:W-:-:S04]  /*b500*/  IMAD.MOV.U32 R8, RZ, RZ, 0x1 ;  /* 0x00000001ff087424 */ /* 0x000fc800078e00ff */
[----:B------:R-:W-:Y:S02]  /*b510*/  UIADD3 UR17, UR17, 0x18000, URZ ;  /* 0x0001800011117890 */ /* 0x000fe4000fffe03f */
[----:B------:R-:W-:-:S09]  /*b520*/  UIADD3 UR16, UR16, 0x4000, URZ ;  /* 0x0000400010107890 */ /* 0x000fd2000fffe03f */
[----:B------:R1:W-:Y:S02]  /*b530*/  UTMALDG.4D [UR16], [UR4], desc[UR8] ;  /* 0x00000810040075b4 */ /* 0x0003e40008019000 */
[----:B-1----:R-:W-:Y:S01]  /*b540*/  NOP ;  /* 0x0000000000007918 */ /* 0x002fe20000000000 */
.L_x_85:
[----:B------:R-:W-:Y:S05]  /*b550*/  BSYNC B0 ;  /* 0x0000000000007941 */ /* 0x000fea0003800000 */
.L_x_84:
[----:B------:R-:W-:-:S13]  /*b560*/  ISETP.GE.AND P0, PT, R3, 0x81, PT ;  /* 0x000000810300780c */ /* 0x000fda0003f06270 */
[----:B------:R-:W-:Y:S05]  /*b570*/  @!P0 EXIT ;  /* 0x000000000000894d */ /* 0x000fea0003800000 */
[----:B------:R-:W-:Y:S01]  /*b580*/  IADD3 R3, R3, 0x7f, RZ ;  /* 0x0000007f03037810 */ /* 0x000fe20007ffe0ff */
[----:B------:R-:W-:Y:S01]  /*b590*/  BSSY B0, `(.L_x_89) ;  /* 0x000005b000007945 */ /* 0x000fe20003800000 */
[----:B------:R-:W-:Y:S02]  /*b5a0*/  LOP3.LUT P0, RZ, R0, 0x1f, RZ, 0xc0, !PT ;  /* 0x0000001f00ff7812 */ /* 0x000fe4000780c0ff */
[----:B------:R-:W-:Y:S02]  /*b5b0*/  SHF.R.S32.HI R0, RZ, 0x1f, R3 ;  /* 0x0000001fff007819 */ /* 0x000fe40000011403 */
[----:B------:R-:W-:Y:S02]  /*b5c0*/  PLOP3.LUT P0, PT, P0, P2, PT, 0x2a, 0x0 ;  /* 0x000000000000781c */ /* 0x000fe40000704572 */
[----:B------:R-:W-:Y:S02]  /*b5d0*/  LEA.HI R0, R0, R3, RZ, 0x7 ;  /* 0x0000000300007211 */ /* 0x000fe400078f38ff */
[----:B------:R-:W-:-:S02]  /*b5e0*/  MOV R3, UR6 ;  /* 0x0000000600037c02 */ /* 0x000fc40008000f00 */
[----:B------:R-:W-:Y:S02]  /*b5f0*/  SHF.R.S32.HI R4, RZ, 0x7, R0 ;  /* 0x00000007ff047819 */ /* 0x000fe40000011400 */
[----:B------:R-:W-:Y:S02]  /*b600*/  LOP3.LUT R0, R3, 0x2, RZ, 0xfc, !PT ;  /* 0x0000000203007812 */ /* 0x000fe400078efcff */
[----:B------:R-:W-:Y:S01]  /*b610*/  MOV R3, 0x1 ;  /* 0x0000000100037802 */ /* 0x000fe20000000f00 */
[----:B------:R-:W-:-:S07]  /*b620*/  IMAD.SHL.U32 R4, R4, 0x2, RZ ;  /* 0x0000000204047824 */ /* 0x000fce00078e00ff */
.L_x_100:
[----:B------:R-:W-:Y:S04]  /*b630*/  BSSY B1, `(.L_x_90) ;  /* 0x0000025000017945 */ /* 0x000fe80003800000 */
[----:B------:R-:W-:Y:S05]  /*b640*/  @!P3 BRA `(.L_x_91) ;  /* 0x00000000008cb947 */ /* 0x000fea0003800000 */
[----:B------:R-:W1:Y:S01]  /*b650*/  S2R R6, SR_CgaCtaId ;  /* 0x0000000000067919 */ /* 0x000e620000008800 */
[----:B------:R-:W-:-:S04]  /*b660*/  MOV R5, 0x400 ;  /* 0x0000040000057802 */ /* 0x000fc80000000f00 */
[----:B-1----:R-:W-:Y:S02]  /*b670*/  LEA R7, R6, R5, 0x18 ;  /* 0x0000000506077211 */ /* 0x002fe400078ec0ff */
[----:B------:R-:W-:Y:S02]  /*b680*/  SHF.L.U32 R5, R3, 0x1f, RZ ;  /* 0x0000001f03057819 */ /* 0x000fe400000006ff */
[----:B------:R-:W-:-:S04]  /*b690*/  LEA R6, R2, R7, 0x3 ;  /* 0x0000000702067211 */ /* 0x000fc800078e18ff */
[----:B------:R-:W1:Y:S02]  /*b6a0*/  SYNCS.PHASECHK.TRANS64.TRYWAIT P4, [R6+URZ+0x18028], R5 ;  /* 0x01802805060075a7 */ /* 0x000e64000808017f */
[----:B-1----:R-:W-:Y:S05]  /*b6b0*/  @!P4 BRA `(.L_x_92) ;  /* 0x000000080050c947 */ /* 0x002fea0003800000 */
.L_x_112:
[----:B-1----:R-:W-:-:S04]  /*b6c0*/  @P2 IMAD.MOV.U32 R5, RZ, RZ, 0x4000 ;  /* 0x00004000ff052424 */ /* 0x002fc800078e00ff */
[----:B------:R1:W-:Y:S02]  /*b6d0*/  @P2 SYNCS.ARRIVE.TRANS64 RZ, [R6+URZ+0x18000], R5 ;  /* 0x0180000506ff29a7 */ /* 0x0003e4000800003f */
[----:B-1----:R-:W-:-:S04]  /*b6e0*/  PRMT R5, R0, 0x9910, RZ ;  /* 0x0000991000057816 */ /* 0x002fc800000000ff */
[----:B------:R-:W-:-:S13]  /*b6f0*/  ISETP.NE.AND P4, PT, R5, 0x2, PT ;  /* 0x000000020500780c */ /* 0x000fda0003f85270 */
[----:B------:R-:W-:Y:S05]  /*b700*/  @P4 BRA `(.L_x_93) ;  /* 0x0000000000044947 */ /* 0x000fea0003800000 */
[----:B------:R-:W-:Y:S01]  /*b710*/  BPT.TRAP 0x1 ;  /* 0x000000040000795c */ /* 0x000fe20000300000 */
.L_x_93:
[----:B------:R-:W-:Y:S05]  /*b720*/  @P0 BRA `(.L_x_94) ;  /* 0x0000000000040947 */ /* 0x000fea0003800000 */
[----:B------:R-:W-:Y:S01]  /*b730*/  BPT.TRAP 0x1 ;  /* 0x000000040000795c */ /* 0x000fe20000300000 */
.L_x_94:
[----:B------:R-:W-:Y:S01]  /*b740*/  LEA R7, R2, R7, 0xe ;  /* 0x0000000702077211 */ /* 0x000fe200078e70ff */
[----:B------:R-:W-:Y:S01]  /*b750*/  ULDC.64 UR4, c[0x0][0x198] ;  /* 0x0000660000047ab9 */ /* 0x000fe20000000a00 */
[----:B------:R-:W-:Y:S01]  /*b760*/  R2UR UR17, R6 ;  /* 0x00000000061172ca */ /* 0x000fe200000e0000 */
[----:B------:R-:W-:Y:S01]  /*b770*/  UIADD3 UR4, UP0, UR4, 0x1f0, URZ ;  /* 0x000001f004047890 */ /* 0x000fe2000ff1e03f */
[----:B------:R-:W-:Y:S01]  /*b780*/  R2UR UR16, R7 ;  /* 0x00000000071072ca */ /* 0x000fe200000e0000 */
[----:B------:R-:W-:Y:S01]  /*b790*/  UMOV UR8, 0x0 ;  /* 0x0000000000087882 */ /* 0x000fe20000000000 */
[----:B------:R-:W-:Y:S01]  /*b7a0*/  R2UR UR19, R8 ;  /* 0x00000000081372ca */ /* 0x000fe200000e0000 */
[----:B------:R-:W-:Y:S01]  /*b7b0*/  UIADD3.X UR5, URZ, UR5, URZ, UP0, !UPT ;  /* 0x000000053f057290 */ /* 0x000fe200087fe43f */
[----:B------:R-:W-:Y:S01]  /*b7c0*/  IADD3 R5, R2, 0x1, RZ ;  /* 0x0000000102057810 */ /* 0x000fe20007ffe0ff */
[----:B------:R-:W-:Y:S01]  /*b7d0*/  UMOV UR9, 0x10000000 ;  /* 0x1000000000097882 */ /* 0x000fe20000000000 */
[----:B------:R-:W-:-:S02]  /*b7e0*/  UMOV UR18, URZ ;  /* 0x0000003f00127c82 */ /* 0x000fc40008000000 */
[----:B------:R-:W-:-:S03]  /*b7f0*/  ISETP.NE.AND P4, PT, R5, 0x5, PT ;  /* 0x000000050500780c */ /* 0x000fc60003f85270 */
[----:B------:R-:W-:Y:S01]  /*b800*/  UIADD3 UR17, UR17, 0x18000, URZ ;  /* 0x0001800011117890 */ /* 0x000fe2000fffe03f */
[----:B------:R-:W-:Y:S01]  /*b810*/  SEL R2, RZ, 0x1, P4 ;  /* 0x00000001ff027807 */ /* 0x000fe20002000000 */
[----:B------:R-:W-:Y:S02]  /*b820*/  UIADD3 UR16, UR16, 0x4000, URZ ;  /* 0x0000400010107890 */ /* 0x000fe4000fffe03f */
[----:B------:R-:W-:Y:S01]  /*b830*/  USHF.L.U32 UR19, UR19, 0x7, URZ ;  /* 0x0000000713137899 */ /* 0x000fe2000800063f */
[----:B------:R-:W-:Y:S02]  /*b840*/  LOP3.LUT R3, R3, R2, RZ, 0x3c, !PT ;  /* 0x0000000203037212 */ /* 0x000fe400078e3cff */
[----:B------:R-:W-:-:S06]  /*b850*/  SEL R2, R5, RZ, P4 ;  /* 0x000000ff05027207 */ /* 0x000fcc0002000000 */
[----:B------:R1:W-:Y:S02]  /*b860*/  UTMALDG.4D [UR16], [UR4], desc[UR8] ;  /* 0x00000810040075b4 */ /* 0x0003e40008019000 */
[----:B-1----:R-:W-:Y:S01]  /*b870*/  NOP ;  /* 0x0000000000007918 */ /* 0x002fe20000000000 */
.L_x_91:
[----:B------:R-:W-:Y:S05]  /*b880*/  BSYNC B1 ;  /* 0x0000000000017941 */ /* 0x000fea0003800000 */
.L_x_90:
[----:B------:R-:W-:Y:S01]  /*b890*/  ISETP.LT.OR P4, PT, R4, 0x4, !P3 ;  /* 0x000000040400780c */ /* 0x000fe20005f81670 */
[----:B------:R-:W-:-:S12]  /*b8a0*/  BSSY B1, `(.L_x_95) ;  /* 0x0000026000017945 */ /* 0x000fd80003800000 */
[----:B------:R-:W-:Y:S05]  /*b8b0*/  @P4 BRA `(.L_x_96) ;  /* 0x0000000000904947 */ /* 0x000fea0003800000 */
[----:B------:R-:W1:Y:S01]  /*b8c0*/  S2R R6, SR_CgaCtaId ;  /* 0x0000000000067919 */ /* 0x000e620000008800 */
[----:B------:R-:W-:Y:S02]  /*b8d0*/  MOV R5, 0x400 ;  /* 0x0000040000057802 */ /* 0x000fe40000000f00 */
[----:B------:R-:W-:Y:S02]  /*b8e0*/  SHF.L.U32 R7, R3, 0x1f, RZ ;  /* 0x0000001f03077819 */ /* 0x000fe400000006ff */
[----:B-1----:R-:W-:-:S05]  /*b8f0*/  LEA R5, R6, R5, 0x18 ;  /* 0x0000000506057211 */ /* 0x002fca00078ec0ff */
[----:B------:R-:W-:-:S04]  /*b900*/  IMAD R6, R2, 0x8, R5 ;  /* 0x0000000802067824 */ /* 0x000fc800078e0205 */
[----:B------:R-:W1:Y:S02]  /*b910*/  SYNCS.PHASECHK.TRANS64.TRYWAIT P4, [R6+URZ+0x18028], R7 ;  /* 0x01802807060075a7 */ /* 0x000e64000808017f */
[----:B-1----:R-:W-:Y:S05]  /*b920*/  @!P4 BRA `(.L_x_97) ;  /* 0x0000000400c8c947 */ /* 0x002fea0003800000 */
.L_x_113:
[----:B-1----:R-:W-:-:S04]  /*b930*/  @P1 MOV R7, 0x4000 ;  /* 0x0000400000071802 */ /* 0x002fc80000000f00 */
[----:B------:R1:W-:Y:S02]  /*b940*/  @P1 SYNCS.ARRIVE.TRANS64 RZ, [R6+URZ+0x18000], R7 ;  /* 0x0180000706ff19a7 */ /* 0x0003e4000800003f */
[----:B-1----:R-:W-:-:S04]  /*b950*/  PRMT R7, R0, 0x9910, RZ ;  /* 0x0000991000077816 */ /* 0x002fc800000000ff */
[----:B------:R-:W-:-:S13]  /*b960*/  ISETP.NE.AND P4, PT, R7, 0x2, PT ;  /* 0x000000020700780c */ /* 0x000fda0003f85270 */
[----:B------:R-:W-:Y:S05]  /*b970*/  @P4 BRA `(.L_x_98) ;  /* 0x0000000000044947 */ /* 0x000fea0003800000 */
[----:B------:R-:W-:Y:S01]  /*b980*/  BPT.TRAP 0x1 ;  /* 0x000000040000795c */ /* 0x000fe20000300000 */
.L_x_98:
[----:B------:R-:W-:Y:S05]  /*b990*/  @P0 BRA `(.L_x_99) ;  /* 0x0000000000040947 */ /* 0x000fea0003800000 */
[----:B------:R-:W-:Y:S01]  /*b9a0*/  BPT.TRAP 0x1 ;  /* 0x000000040000795c */ /* 0x000fe20000300000 */
.L_x_99:
        /* <DEDUP_REMOVED lines=8> */
[----:B------:R-:W-:Y:S01]  /*ba30*/  VIADD R2, R2, 0x1 ;  /* 0x0000000102027836 */ /* 0x000fe20000000000 */
[----:B------:R-:W-:Y:S01]  /*ba40*/  UMOV UR9, 0x10000000 ;  /* 0x1000000000097882 */ /* 0x000fe20000000000 */
[----:B------:R-:W-:Y:S01]  /*ba50*/  UMOV UR18, URZ ;  /* 0x0000003f00127c82 */ /* 0x000fe20008000000 */
[----:B------:R-:W-:-:S02]  /*ba60*/  IADD3 R8, R8, 0x1, RZ ;  /* 0x0000000108087810 */ /* 0x000fc40007ffe0ff */
[C---:B------:R-:W-:Y:S02]  /*ba70*/  ISETP.NE.AND P4, PT, R2.reuse, 0x5, PT ;  /* 0x000000050200780c */ /* 0x040fe40003f85270 */
[----:B------:R-:W-:Y:S02]  /*ba80*/  UIADD3 UR17, UR17, 0x18000, URZ ;  /* 0x0001800011117890 */ /* 0x000fe4000fffe03f */
[----:B------:R-:W-:Y:S01]  /*ba90*/  UIADD3 UR16, UR16, 0x4000, URZ ;  /* 0x0000400010107890 */ /* 0x000fe2000fffe03f */
[----:B------:R-:W-:Y:S01]  /*baa0*/  SEL R6, RZ, 0x1, P4 ;  /* 0x00000001ff067807 */ /* 0x000fe20002000000 */
[----:B------:R-:W-:Y:S01]  /*bab0*/  USHF.L.U32 UR19, UR19, 0x7, URZ ;  /* 0x0000000713137899 */ /* 0x000fe2000800063f */
[----:B------:R-:W-:Y:S02]  /*bac0*/  SEL R2, R2, RZ, P4 ;  /* 0x000000ff02027207 */ /* 0x000fe40002000000 */
[----:B------:R-:W-:-:S06]  /*bad0*/  LOP3.LUT R3, R3, R6, RZ, 0x3c, !PT ;  /* 0x0000000603037212 */ /* 0x000fcc00078e3cff */
[----:B------:R1:W-:Y:S02]  /*bae0*/  UTMALDG.4D [UR16], [UR4], desc[UR8] ;  /* 0x00000810040075b4 */ /* 0x0003e40008019000 */
[----:B-1----:R-:W-:Y:S01]  /*baf0*/  NOP ;  /* 0x0000000000007918 */ /* 0x002fe20000000000 */
.L_x_96:
[----:B------:R-:W-:Y:S05]  /*bb00*/  BSYNC B1 ;  /* 0x0000000000017941 */ /* 0x000fea0003800000 */
.L_x_95:
[C---:B------:R-:W-:Y:S02]  /*bb10*/  ISETP.GT.AND P4, PT, R4.reuse, 0x4, PT ;  /* 0x000000040400780c */ /* 0x040fe40003f84270 */
[----:B------:R-:W-:-:S11]  /*bb20*/  IADD3 R4, R4, -0x2, RZ ;  /* 0xfffffffe04047810 */ /* 0x000fd60007ffe0ff */
[----:B------:R-:W-:Y:S05]  /*bb30*/  @P4 BRA `(.L_x_100) ;  /* 0xfffffff800bc4947 */ /* 0x000fea000383ffff */
[----:B------:R-:W-:Y:S05]  /*bb40*/  BSYNC B0 ;  /* 0x0000000000007941 */ /* 0x000fea0003800000 */
.L_x_89:
[----:B------:R-:W-:Y:S05]  /*bb50*/  EXIT ;  /* 0x000000000000794d */ /* 0x000fea0003800000 */
.L_x_15:
[----:B--2---:R-:W-:-:S04]  /*bb60*/  IMAD.U32 R5, RZ, RZ, UR6 ;  /* 0x00000006ff057e24 */ /* 0x004fc8000f8e00ff */
[----:B------:R2:W3:Y:S03]  /*bb70*/  SYNCS.PHASECHK.TRANS64.TRYWAIT P1, [R5+URZ+0x18050], R2 ;  /* 0x01805002050075a7 */ /* 0x0004e6000802017f */
[----:B---3--:R-:W-:Y:S05]  /*bb80*/  @!P1 NANOSLEEP.SYNCS 0x989680 ;  /* 0x009896800000995d */ /* 0x008fea0003900000 */
[----:B------:R-:W3:Y:S02]  /*bb90*/  @!P1 SYNCS.PHASECHK.TRANS64 P1, [R5+URZ+0x18050], R2 ;  /* 0x01805002050095a7 */ /* 0x000ee4000802007f */
[----:B---3--:R-:W-:Y:S05]  /*bba0*/  @!P1 BRA `(.L_x_15) ;  /* 0xfffffffc00ec9947 */ /* 0x008fea000383ffff */
[----:B------:R-:W-:Y:S05]  /*bbb0*/  BRA `(.L_x_101) ;  /* 0xffffff50007c7947 */ /* 0x000fea000383ffff */
.L_x_17:
[----:B---3--:R-:W-:-:S04]  /*bbc0*/  MOV R0, UR37 ;  /* 0x0000002500007c02 */ /* 0x008fc80008000f00 */
[----:B------:R3:W4:Y:S03]  /*bbd0*/  SYNCS.PHASECHK.TRANS64.TRYWAIT P1, [R0+URZ+0x18000], R7 ;  /* 0x01800007000075a7 */ /* 0x000726000802017f */
[----:B----4-:R-:W-:Y:S05]  /*bbe0*/  @!P1 NANOSLEEP.SYNCS 0x989680 ;  /* 0x009896800000995d */ /* 0x010fea0003900000 */
[----:B------:R-:W4:Y:S02]  /*bbf0*/  @!P1 SYNCS.PHASECHK.TRANS64 P1, [R0+URZ+0x18000], R7 ;  /* 0x01800007000095a7 */ /* 0x000f24000802007f */
[----:B----4-:R-:W-:Y:S05]  /*bc00*/  @!P1 BRA `(.L_x_17) ;  /* 0xfffffffc00ec9947 */ /* 0x010fea000383ffff */
[----:B------:R-:W-:Y:S05]  /*bc10*/  BRA `(.L_x_102) ;  /* 0xffffff5000847947 */ /* 0x000fea000383ffff */
.L_x_18:
[----:B--2---:R-:W-:-:S04]  /*bc20*/  MOV R5, UR23 ;  /* 0x0000001700057c02 */ /* 0x004fc80008000f00 */
[----:B------:R2:W3:Y:S03]  /*bc30*/  SYNCS.PHASECHK.TRANS64.TRYWAIT P1, [R5+URZ+-0x8], R0 ;  /* 0xfffff800050075a7 */ /* 0x0004e6000802017f */
[----:B---3--:R-:W-:Y:S05]  /*bc40*/  @!P1 NANOSLEEP.SYNCS 0x989680 ;  /* 0x009896800000995d */ /* 0x008fea0003900000 */
[----:B------:R-:W3:Y:S02]  /*bc50*/  @!P1 SYNCS.PHASECHK.TRANS64 P1, [R5+URZ+-0x8], R0 ;  /* 0xfffff800050095a7 */ /* 0x000ee4000802007f */
[----:B---3--:R-:W-:Y:S05]  /*bc60*/  @!P1 BRA `(.L_x_18) ;  /* 0xfffffffc00ec9947 */ /* 0x008fea000383ffff */
[----:B------:R-:W-:Y:S05]  /*bc70*/  BRA `(.L_x_103) ;  /* 0xffffff5000807947 */ /* 0x000fea000383ffff */
.L_x_20:
[----:B-1----:R-:W-:-:S04]  /*bc80*/  IMAD.U32 R8, RZ, RZ, UR37 ;  /* 0x00000025ff087e24 */ /* 0x002fc8000f8e00ff */
[----:B------:R1:W2:Y:S03]  /*bc90*/  SYNCS.PHASECHK.TRANS64.TRYWAIT P1, [R8+URZ+0x18008], R7 ;  /* 0x01800807080075a7 */ /* 0x0002a6000802017f */
[----:B--2---:R-:W-:Y:S05]  /*bca0*/  @!P1 NANOSLEEP.SYNCS 0x989680 ;  /* 0x009896800000995d */ /* 0x004fea0003900000 */
[----:B------:R-:W2:Y:S02]  /*bcb0*/  @!P1 SYNCS.PHASECHK.TRANS64 P1, [R8+URZ+0x18008], R7 ;  /* 0x01800807080095a7 */ /* 0x000ea4000802007f */
[----:B--2---:R-:W-:Y:S05]  /*bcc0*/  @!P1 BRA `(.L_x_20) ;  /* 0xfffffffc00ec9947 */ /* 0x004fea000383ffff */
[----:B------:R-:W-:Y:S05]  /*bcd0*/  BRA `(.L_x_104) ;  /* 0xffffff7800e07947 */ /* 0x000fea000383ffff */
.L_x_25:
[----:B-1----:R-:W-:-:S04]  /*bce0*/  MOV R5, UR6 ;  /* 0x0000000600057c02 */ /* 0x002fc80008000f00 */
[----:B------:R1:W2:Y:S03]  /*bcf0*/  SYNCS.PHASECHK.TRANS64.TRYWAIT P2, [R5+URZ+0x18000], R4 ;  /* 0x01800004050075a7 */ /* 0x0002a6000804017f */
[----:B--2---:R-:W-:Y:S05]  /*bd00*/  @!P2 NANOSLEEP.SYNCS 0x989680 ;  /* 0x009896800000a95d */ /* 0x004fea0003900000 */
[----:B------:R-:W2:Y:S02]  /*bd10*/  @!P2 SYNCS.PHASECHK.TRANS64 P2, [R5+URZ+0x18000], R4 ;  /* 0x018000040500a5a7 */ /* 0x000ea4000804007f */
[----:B--2---:R-:W-:Y:S05]  /*bd20*/  @!P2 BRA `(.L_x_25) ;  /* 0xfffffffc00eca947 */ /* 0x004fea000383ffff */
[----:B------:R-:W-:Y:S05]  /*bd30*/  BRA `(.L_x_105) ;  /* 0xffffff7c00f87947 */ /* 0x000fea000383ffff */
.L_x_29:
[----:B-1----:R-:W-:-:S04]  /*bd40*/  MOV R8, UR6 ;  /* 0x0000000600087c02 */ /* 0x002fc80008000f00 */
[----:B------:R1:W2:Y:S03]  /*bd50*/  SYNCS.PHASECHK.TRANS64.TRYWAIT P2, [R8+URZ+0x18000], R11 ;  /* 0x0180000b080075a7 */ /* 0x0002a6000804017f */
[----:B--2---:R-:W-:Y:S05]  /*bd60*/  @!P2 NANOSLEEP.SYNCS 0x989680 ;  /* 0x009896800000a95d */ /* 0x004fea0003900000 */
[----:B------:R-:W2:Y:S02]  /*bd70*/  @!P2 SYNCS.PHASECHK.TRANS64 P2, [R8+URZ+0x18000], R11 ;  /* 0x0180000b0800a5a7 */ /* 0x000ea4000804007f */
[----:B--2---:R-:W-:Y:S05]  /*bd80*/  @!P2 BRA `(.L_x_29) ;  /* 0xfffffffc00eca947 */ /* 0x004fea000383ffff */
[----:B------:R-:W-:Y:S05]  /*bd90*/  BRA `(.L_x_28) ;  /* 0xffffffa000d07947 */ /* 0x000fea000383ffff */
.L_x_37:
[----:B-1----:R-:W-:-:S04]  /*bda0*/  IMAD.U32 R5, RZ, RZ, UR6 ;  /* 0x00000006ff057e24 */ /* 0x002fc8000f8e00ff */
[----:B------:R1:W2:Y:S03]  /*bdb0*/  SYNCS.PHASECHK.TRANS64.TRYWAIT P2, [R5+URZ+0x18000], R4 ;  /* 0x01800004050075a7 */ /* 0x0002a6000804017f */
[----:B--2---:R-:W-:Y:S05]  /*bdc0*/  @!P2 NANOSLEEP.SYNCS 0x989680 ;  /* 0x009896800000a95d */ /* 0x004fea0003900000 */
[----:B------:R-:W2:Y:S02]  /*bdd0*/  @!P2 SYNCS.PHASECHK.TRANS64 P2, [R5+URZ+0x18000], R4 ;  /* 0x018000040500a5a7 */ /* 0x000ea4000804007f */
[----:B--2---:R-:W-:Y:S05]  /*bde0*/  @!P2 BRA `(.L_x_37) ;  /* 0xfffffffc00eca947 */ /* 0x004fea000383ffff */
[----:B------:R-:W-:Y:S05]  /*bdf0*/  BRA `(.L_x_106) ;  /* 0xffffffa800107947 */ /* 0x000fea000383ffff */
.L_x_41:
[----:B-1----:R-:W-:-:S04]  /*be00*/  MOV R8, UR6 ;  /* 0x0000000600087c02 */ /* 0x002fc80008000f00 */
[----:B------:R1:W2:Y:S03]  /*be10*/  SYNCS.PHASECHK.TRANS64.TRYWAIT P2, [R8+URZ+0x18000], R75 ;  /* 0x0180004b080075a7 */ /* 0x0002a6000804017f */
[----:B--2---:R-:W-:Y:S05]  /*be20*/  @!P2 NANOSLEEP.SYNCS 0x989680 ;  /* 0x009896800000a95d */ /* 0x004fea0003900000 */
[----:B------:R-:W2:Y:S02]  /*be30*/  @!P2 SYNCS.PHASECHK.TRANS64 P2, [R8+URZ+0x18000], R75 ;  /* 0x0180004b0800a5a7 */ /* 0x000ea4000804007f */
[----:B--2---:R-:W-:Y:S05]  /*be40*/  @!P2 BRA `(.L_x_41) ;  /* 0xfffffffc00eca947 */ /* 0x004fea000383ffff */
[----:B------:R-:W-:Y:S05]  /*be50*/  BRA `(.L_x_40) ;  /* 0xffffffd400147947 */ /* 0x000fea000383ffff */
.L_x_57:
[----:B-1----:R-:W-:-:S04]  /*be60*/  MOV R3, UR23 ;  /* 0x0000001700037c02 */ /* 0x002fc80008000f00 */
[----:B------:R1:W2:Y:S03]  /*be70*/  SYNCS.PHASECHK.TRANS64.TRYWAIT P0, [R3+URZ+0x8], R0 ;  /* 0x00000800030075a7 */ /* 0x0002a6000800017f */
[----:B--2---:R-:W-:Y:S05]  /*be80*/  @!P0 NANOSLEEP.SYNCS 0x989680 ;  /* 0x009896800000895d */ /* 0x004fea0003900000 */
[----:B------:R-:W2:Y:S02]  /*be90*/  @!P0 SYNCS.PHASECHK.TRANS64 P0, [R3+URZ+0x8], R0 ;  /* 0x00000800030085a7 */ /* 0x000ea4000800007f */
[----:B--2---:R-:W-:Y:S05]  /*bea0*/  @!P0 BRA `(.L_x_57) ;  /* 0xfffffffc00ec8947 */ /* 0x004fea000383ffff */
[----:B------:R-:W-:Y:S05]  /*beb0*/  BRA `(.L_x_107) ;  /* 0xffffffdc00987947 */ /* 0x000fea000383ffff */
.L_x_71:
[----:B--2---:R2:W4:Y:S02]  /*bec0*/  SYNCS.PHASECHK.TRANS64.TRYWAIT P0, [R4+URZ+0x18060], R3 ;  /* 0x01806003040075a7 */ /* 0x004524000800017f */
[----:B----4-:R-:W-:Y:S05]  /*bed0*/  @!P0 NANOSLEEP.SYNCS 0x989680 ;  /* 0x009896800000895d */ /* 0x010fea0003900000 */
[----:B------:R-:W4:Y:S02]  /*bee0*/  @!P0 SYNCS.PHASECHK.TRANS64 P0, [R4+URZ+0x18060], R3 ;  /* 0x01806003040085a7 */ /* 0x000f24000800007f */
[----:B----4-:R-:W-:Y:S05]  /*bef0*/  @!P0 BRA `(.L_x_71) ;  /* 0xfffffffc00f08947 */ /* 0x010fea000383ffff */
[----:B------:R-:W-:Y:S05]  /*bf00*/  BRA `(.L_x_108) ;  /* 0xffffffec005c7947 */ /* 0x000fea000383ffff */
.L_x_76:
[----:B-1----:R1:W2:Y:S02]  /*bf10*/  SYNCS.PHASECHK.TRANS64.TRYWAIT P0, [R5+URZ+0x18028], R2 ;  /* 0x01802802050075a7 */ /* 0x0022a4000800017f */
[----:B--2---:R-:W-:Y:S05]  /*bf20*/  @!P0 NANOSLEEP.SYNCS 0x989680 ;  /* 0x009896800000895d */ /* 0x004fea0003900000 */
[----:B------:R-:W2:Y:S02]  /*bf30*/  @!P0 SYNCS.PHASECHK.TRANS64 P0, [R5+URZ+0x18028], R2 ;  /* 0x01802802050085a7 */ /* 0x000ea4000800007f */
[----:B--2---:R-:W-:Y:S05]  /*bf40*/  @!P0 BRA `(.L_x_76) ;  /* 0xfffffffc00f08947 */ /* 0x004fea000383ffff */
[----:B------:R-:W-:Y:S05]  /*bf50*/  BRA `(.L_x_109) ;  /* 0xffffffec00e07947 */ /* 0x000fea000383ffff */
.L_x_81:
[----:B-1----:R1:W2:Y:S02]  /*bf60*/  SYNCS.PHASECHK.TRANS64.TRYWAIT P0, [R5+URZ+0x18060], R6 ;  /* 0x01806006050075a7 */ /* 0x0022a4000800017f */
[----:B--2---:R-:W-:Y:S05]  /*bf70*/  @!P0 NANOSLEEP.SYNCS 0x989680 ;  /* 0x009896800000895d */ /* 0x004fea0003900000 */
[----:B------:R-:W2:Y:S02]  /*bf80*/  @!P0 SYNCS.PHASECHK.TRANS64 P0, [R5+URZ+0x18060], R6 ;  /* 0x01806006050085a7 */ /* 0x000ea4000800007f */
[----:B--2---:R-:W-:Y:S05]  /*bf90*/  @!P0 BRA `(.L_x_81) ;  /* 0xfffffffc00f08947 */ /* 0x004fea000383ffff */
[----:B------:R-:W-:Y:S05]  /*bfa0*/  BRA `(.L_x_110) ;  /* 0xfffffff0005c7947 */ /* 0x000fea000383ffff */
.L_x_86:
[----:B-1----:R1:W2:Y:S02]  /*bfb0*/  SYNCS.PHASECHK.TRANS64.TRYWAIT P0, [R4+URZ+0x18028], R7 ;  /* 0x01802807040075a7 */ /* 0x0022a4000800017f */
[----:B--2---:R-:W-:Y:S05]  /*bfc0*/  @!P0 NANOSLEEP.SYNCS 0x989680 ;  /* 0x009896800000895d */ /* 0x004fea0003900000 */
[----:B------:R-:W2:Y:S02]  /*bfd0*/  @!P0 SYNCS.PHASECHK.TRANS64 P0, [R4+URZ+0x18028], R7 ;  /* 0x01802807040085a7 */ /* 0x000ea4000800007f */
[----:B--2---:R-:W-:Y:S05]  /*bfe0*/  @!P0 BRA `(.L_x_86) ;  /* 0xfffffffc00f08947 */ /* 0x004fea000383ffff */
[----:B------:R-:W-:Y:S05]  /*bff0*/  BRA `(.L_x_111) ;  /* 0xfffffff000e47947 */ /* 0x000fea000383ffff */
.L_x_92:
[----:B-1----:R1:W2:Y:S02]  /*c000*/  SYNCS.PHASECHK.TRANS64.TRYWAIT P4, [R6+URZ+0x18028], R5 ;  /* 0x01802805060075a7 */ /* 0x0022a4000808017f */
[----:B--2---:R-:W-:Y:S05]  /*c010*/  @!P4 NANOSLEEP.SYNCS 0x989680 ;  /* 0x009896800000c95d */ /* 0x004fea0003900000 */
[----:B------:R-:W2:Y:S02]  /*c020*/  @!P4 SYNCS.PHASECHK.TRANS64 P4, [R6+URZ+0x18028], R5 ;  /* 0x018028050600c5a7 */ /* 0x000ea4000808007f */
[----:B--2---:R-:W-:Y:S05]  /*c030*/  @!P4 BRA `(.L_x_92) ;  /* 0xfffffffc00f0c947 */ /* 0x004fea000383ffff */
[----:B------:R-:W-:Y:S05]  /*c040*/  BRA `(.L_x_112) ;  /* 0xfffffff4009c7947 */ /* 0x000fea000383ffff */
.L_x_97:
[----:B-1----:R1:W2:Y:S02]  /*c050*/  SYNCS.PHASECHK.TRANS64.TRYWAIT P4, [R6+URZ+0x18028], R7 ;  /* 0x01802807060075a7 */ /* 0x0022a4000808017f */
[----:B--2---:R-:W-:Y:S05]  /*c060*/  @!P4 NANOSLEEP.SYNCS 0x989680 ;  /* 0x009896800000c95d */ /* 0x004fea0003900000 */
[----:B------:R-:W2:Y:S02]  /*c070*/  @!P4 SYNCS.PHASECHK.TRANS64 P4, [R6+URZ+0x18028], R7 ;  /* 0x018028070600c5a7 */ /* 0x000ea4000808007f */
[----:B--2---:R-:W-:Y:S05]  /*c080*/  @!P4 BRA `(.L_x_97) ;  /* 0xfffffffc00f0c947 */ /* 0x004fea000383ffff */
[----:B------:R-:W-:Y:S05]  /*c090*/  BRA `(.L_x_113) ;  /* 0xfffffff800247947 */ /* 0x000fea000383ffff */
        .weak           $__internal_0_$__cuda_sm20_rcp_rn_f32_slowpath
        .type           $__internal_0_$__cuda_sm20_rcp_rn_f32_slowpath,@function
        .size           $__internal_0_$__cuda_sm20_rcp_rn_f32_slowpath,(.L_x_119 - $__internal_0_$__cuda_sm20_rcp_rn_f32_slowpath)
$__internal_0_$__cuda_sm20_rcp_rn_f32_slowpath:
[----:B------:R-:W-:Y:S01]  /*c0a0*/  IMAD.SHL.U32 R0, R2, 0x2, RZ ;  /* 0x0000000202007824 */ /* 0x000fe200078e00ff */
[----:B------:R-:W-:Y:S04]  /*c0b0*/  BSSY B2, `(.L_x_114) ;  /* 0x0000030000027945 */ /* 0x000fe80003800000 */
[----:B------:R-:W-:-:S04]  /*c0c0*/  SHF.R.U32.HI R18, RZ, 0x18, R0 ;  /* 0x00000018ff127819 */ /* 0x000fc80000011600 */
[----:B------:R-:W-:-:S13]  /*c0d0*/  ISETP.NE.U32.AND P0, PT, R18, RZ, PT ;  /* 0x000000ff1200720c */ /* 0x000fda0003f05070 */
[----:B------:R-:W-:Y:S05]  /*c0e0*/  @P0 BRA `(.L_x_115) ;  /* 0x0000000000280947 */ /* 0x000fea0003800000 */
[----:B------:R-:W-:-:S04]  /*c0f0*/  SHF.L.U32 R0, R2, 0x1, RZ ;  /* 0x0000000102007819 */ /* 0x000fc800000006ff */
[----:B------:R-:W-:-:S13]  /*c100*/  ISETP.NE.AND P0, PT, R0, RZ, PT ;  /* 0x000000ff0000720c */ /* 0x000fda0003f05270 */
[----:B------:R-:W-:Y:S01]  /*c110*/  @P0 FFMA R10, R2, 1.84467440737095516160e+19, RZ ;  /* 0x5f800000020a0823 */ /* 0x000fe200000000ff */
[----:B------:R-:W-:Y:S08]  /*c120*/  @!P0 MUFU.RCP R3, R2 ;  /* 0x0000000200038308 */ /* 0x000ff00000001000 */
[----:B------:R-:W1:Y:S02]  /*c130*/  @P0 MUFU.RCP R13, R10 ;  /* 0x0000000a000d0308 */ /* 0x000e640000001000 */
[----:B-1----:R-:W-:-:S04]  /*c140*/  @P0 FFMA R0, R10, R13, -1 ;  /* 0xbf8000000a000423 */ /* 0x002fc8000000000d */
[----:B------:R-:W-:-:S04]  /*c150*/  @P0 FADD.FTZ R0, -R0, -RZ ;  /* 0x800000ff00000221 */ /* 0x000fc80000010100 */
[----:B------:R-:W-:-:S04]  /*c160*/  @P0 FFMA R0, R13, R0, R13 ;  /* 0x000000000d000223 */ /* 0x000fc8000000000d */
[----:B------:R-:W-:Y:S01]  /*c170*/  @P0 FFMA R3, R0, 1.84467440737095516160e+19, RZ ;  /* 0x5f80000000030823 */ /* 0x000fe200000000ff */
[----:B------:R-:W-:Y:S06]  /*c180*/  BRA `(.L_x_116) ;  /* 0x0000000000887947 */ /* 0x000fec0003800000 */
.L_x_115:
[----:B------:R-:W-:-:S04]  /*c190*/  IADD3 R19, R18, -0xfd, RZ ;  /* 0xffffff0312137810 */ /* 0x000fc80007ffe0ff */
[----:B------:R-:W-:-:S13]  /*c1a0*/  ISETP.GT.U32.AND P0, PT, R19, 0x1, PT ;  /* 0x000000011300780c */ /* 0x000fda0003f04070 */
[----:B------:R-:W-:Y:S05]  /*c1b0*/  @P0 BRA `(.L_x_117) ;  /* 0x0000000000780947 */ /* 0x000fea0003800000 */
[----:B------:R-:W-:Y:S01]  /*c1c0*/  LOP3.LUT R0, R2, 0x7fffff, RZ, 0xc0, !PT ;  /* 0x007fffff02007812 */ /* 0x000fe200078ec0ff */
[----:B------:R-:W-:-:S03]  /*c1d0*/  IMAD.MOV.U32 R14, RZ, RZ, 0x3 ;  /* 0x00000003ff0e7424 */ /* 0x000fc600078e00ff */
[----:B------:R-:W-:Y:S02]  /*c1e0*/  LOP3.LUT R0, R0, 0x3f800000, RZ, 0xfc, !PT ;  /* 0x3f80000000007812 */ /* 0x000fe400078efcff */
[----:B------:R-:W-:Y:S02]  /*c1f0*/  SHF.L.U32 R14, R14, R19, RZ ;  /* 0x000000130e0e7219 */ /* 0x000fe400000006ff */
[----:B------:R-:W1:Y:S02]  /*c200*/  MUFU.RCP R3, R0 ;  /* 0x0000000000037308 */ /* 0x000e640000001000 */
[----:B-1----:R-:W-:-:S04]  /*c210*/  FFMA R10, R0, R3, -1 ;  /* 0xbf800000000a7423 */ /* 0x002fc80000000003 */
[----:B------:R-:W-:-:S04]  /*c220*/  FADD.FTZ R10, -R10, -RZ ;  /* 0x800000ff0a0a7221 */ /* 0x000fc80000010100 */
[CCC-:B------:R-:W-:Y:S01]  /*c230*/  FFMA.RM R12, R3.reuse, R10.reuse, R3.reuse ;  /* 0x0000000a030c7223 */ /* 0x1c0fe20000004003 */
[----:B------:R-:W-:-:S04]  /*c240*/  FFMA.RP R13, R3, R10, R3 ;  /* 0x0000000a030d7223 */ /* 0x000fc80000008003 */
[C---:B------:R-:W-:Y:S02]  /*c250*/  LOP3.LUT R3, R12.reuse, 0x7fffff, RZ, 0xc0, !PT ;  /* 0x007fffff0c037812 */ /* 0x040fe400078ec0ff */
[----:B------:R-:W-:Y:S02]  /*c260*/  FSETP.NEU.FTZ.AND P0, PT, R12, R13, PT ;  /* 0x0000000d0c00720b */ /* 0x000fe40003f1d000 */
[----:B------:R-:W-:Y:S02]  /*c270*/  LOP3.LUT R3, R3, 0x800000, RZ, 0xfc, !PT ;  /* 0x0080000003037812 */ /* 0x000fe400078efcff */
[----:B------:R-:W-:Y:S02]  /*c280*/  SEL R10, RZ, 0xffffffff, !P0 ;  /* 0xffffffffff0a7807 */ /* 0x000fe40004000000 */
[----:B------:R-:W-:Y:S02]  /*c290*/  LOP3.LUT R14, R14, R3, RZ, 0xc0, !PT ;  /* 0x000000030e0e7212 */ /* 0x000fe400078ec0ff */
[----:B------:R-:W-:-:S02]  /*c2a0*/  IADD3 R10, -R10, RZ, RZ ;  /* 0x000000ff0a0a7210 */ /* 0x000fc40007ffe1ff */
[-C--:B------:R-:W-:Y:S02]  /*c2b0*/  SHF.R.U32.HI R14, RZ, R19.reuse, R14 ;  /* 0x00000013ff0e7219 */ /* 0x080fe4000001160e */
[----:B------:R-:W-:Y:S02]  /*c2c0*/  LOP3.LUT P1, RZ, R10, R19, R3, 0xf8, !PT ;  /* 0x000000130aff7212 */ /* 0x000fe4000782f803 */
[C---:B------:R-:W-:Y:S02]  /*c2d0*/  LOP3.LUT P0, RZ, R14.reuse, 0x1, RZ, 0xc0, !PT ;  /* 0x000000010eff7812 */ /* 0x040fe4000780c0ff */
[----:B------:R-:W-:-:S04]  /*c2e0*/  LOP3.LUT P2, RZ, R14, 0x2, RZ, 0xc0, !PT ;  /* 0x000000020eff7812 */ /* 0x000fc8000784c0ff */
[----:B------:R-:W-:Y:S02]  /*c2f0*/  PLOP3.LUT P0, PT, P0, P1, P2, 0xe0, 0x0 ;  /* 0x000000000000781c */ /* 0x000fe40000703c20 */
[----:B------:R-:W-:Y:S02]  /*c300*/  LOP3.LUT P1, RZ, R2, 0x7fffff, RZ, 0xc0, !PT ;  /* 0x007fffff02ff7812 */ /* 0x000fe4000782c0ff */
[----:B------:R-:W-:-:S04]  /*c310*/  SEL R0, RZ, 0x1, !P0 ;  /* 0x00000001ff007807 */ /* 0x000fc80004000000 */
[----:B------:R-:W-:-:S04]  /*c320*/  IADD3 R0, -R0, RZ, RZ ;  /* 0x000000ff00007210 */ /* 0x000fc80007ffe1ff */
[----:B------:R-:W-:Y:S01]  /*c330*/  ISETP.GE.AND P0, PT, R0, RZ, PT ;  /* 0x000000ff0000720c */ /* 0x000fe20003f06270 */
[----:B------:R-:W-:-:S05]  /*c340*/  VIADD R0, R18, 0xffffff04 ;  /* 0xffffff0412007836 */ /* 0x000fca0000000000 */
[----:B------:R-:W-:-:S07]  /*c350*/  SHF.R.U32.HI R3, RZ, R0, R3 ;  /* 0x00000000ff037219 */ /* 0x000fce0000011603 */
[----:B------:R-:W-:-:S04]  /*c360*/  @!P0 IADD3 R3, R3, 0x1, RZ ;  /* 0x0000000103038810 */ /* 0x000fc80007ffe0ff */
[----:B------:R-:W-:-:S04]  /*c370*/  @!P1 SHF.L.U32 R3, R3, 0x1, RZ ;  /* 0x0000000103039819 */ /* 0x000fc800000006ff */
[----:B------:R-:W-:Y:S01]  /*c380*/  LOP3.LUT R3, R3, 0x80000000, R2, 0xf8, !PT ;  /* 0x8000000003037812 */ /* 0x000fe200078ef802 */
[----:B------:R-:W-:Y:S06]  /*c390*/  BRA `(.L_x_116) ;  /* 0x0000000000047947 */ /* 0x000fec0003800000 */
.L_x_117:
[----:B------:R1:W2:Y:S02]  /*c3a0*/  MUFU.RCP R3, R2 ;  /* 0x0000000200037308 */ /* 0x0002a40000001000 */
.L_x_116:
[----:B------:R-:W-:Y:S05]  /*c3b0*/  BSYNC B2 ;  /* 0x0000000000027941 */ /* 0x000fea0003800000 */
.L_x_114:
[----:B--2---:R-:W-:Y:S01]  /*c3c0*/  IMAD.MOV.U32 R10, RZ, RZ, R3 ;  /* 0x000000ffff0a7224 */ /* 0x004fe200078e0003 */
[----:B-1----:R-:W-:Y:S02]  /*c3d0*/  MOV R2, R15 ;  /* 0x0000000f00027202 */ /* 0x002fe40000000f00 */
[----:B------:R-:W-:-:S04]  /*c3e0*/  MOV R3, 0x0 ;  /* 0x0000000000037802 */ /* 0x000fc80000000f00 */
[----:B------:R-:W-:Y:S05]  /*c3f0*/  RET.REL.NODEC R2 `(_ZN7cutlass13device_kernelINS_4fmha6kernel28FmhaKernelTmaWarpSpecializedINS1_10collective30FmhaMainloopTmaWarpSpecializedINS_10bfloat16_tEffN4cute5tupleIJNS7_1CILi128EEESA_NS9_ILi64EEEEEENS8_IJiNS9_ILi1EEENS8_IJiiEEEEEESF_SF_NS4_14ResidualFusionEJEEENS4_15FmhaFwdEpilogueIS6_fNS8_IJSB_SB_SA_EEEEENS2_23IndividualTileSchedulerEJEEEEEvNT_6ParamsE) ;  /* 0xffffff3c02007950 */ /* 0x000fea0003c3ffff */
.L_x_118:
[----:B------:R-:W-:-:S00]  /*c400*/  BRA `(.L_x_118) ;  /* 0xfffffffc00fc7947 */ /* 0x000fc0000383ffff */
[----:B------:R-:W-:-:S00]  /*c410*/  NOP ;  /* 0x0000000000007918 */ /* 0x000fc00000000000 */
        /* <DEDUP_REMOVED lines=14> */
.L_x_119:


//--------------------- .nv.global.init           --------------------------
	.section	.nv.global.init,"aw",@progbits
.nv.global.init:
	.type		$str$24,@object
	.size		$str$24,($str$25 - $str$24)
$str$24:
        /*0000*/ 	.byte	0x28, 0x61, 0x64, 0x64, 0x72, 0x65, 0x73, 0x73, 0x20, 0x26, 0x20, 0x6d, 0x61, 0x73, 0x6b, 0x29
        /*0010*/ 	.byte	0x20, 0x3d, 0x3d, 0x20, 0x30, 0x00
	.type		$str$25,@object
	.size		$str$25,(__unnamed_1 - $str$25)
$str$25:
        /*0016*/ 	.byte	0x2f, 0x74, 0x6d, 0x70, 0x2f, 0x63, 0x75, 0x74, 0x6c, 0x61, 0x73, 0x73, 0x5f, 0x73, 0x77, 0x65
        /*0026*/ 	.byte	0x65, 0x70, 0x5f, 0x73, 0x72, 0x63, 0x2f, 0x69, 0x6e, 0x63, 0x6c, 0x75, 0x64, 0x65, 0x2f, 0x63
        /*0036*/ 	.byte	0x75, 0x74, 0x65, 0x2f, 0x70, 0x6f, 0x69, 0x6e, 0x74, 0x65, 0x72, 0x5f, 0x66, 0x6c, 0x61, 0x67
        /*0046*/ 	.byte	0x67, 0x65, 0x64, 0x2e, 0x68, 0x70, 0x70, 0x00
	.type		__unnamed_1,@object
	.size		__unnamed_1,(.L_0 - __unnamed_1)
__unnamed_1:
        /*004e*/ 	.byte	0x61, 0x75, 0x74, 0x6f, 0x20, 0x63, 0x75, 0x74, 0x65, 0x3a, 0x3a, 0x61, 0x73, 0x5f, 0x70, 0x6f
        /* <DEDUP_REMOVED lines=27> */
        /*020e*/ 	.byte	0x32, 0x30, 0x34, 0x38, 0x3e, 0x3e, 0x3e, 0x3e, 0x3e, 0x5d, 0x00
.L_0:


//--------------------- .nv.shared._ZN7cutlass13device_kernelINS_4fmha6kernel28FmhaKernelTmaWarpSpecializedINS1_10collective30FmhaMainloopTmaWarpSpecializedINS_10bfloat16_tEffN4cute5tupleIJNS7_1CILi128EEESA_NS9_ILi64EEEEEENS8_IJiNS9_ILi1EEENS8_IJiiEEEEEESF_SF_NS4_14ResidualFusionEJEEENS4_15FmhaFwdEpilogueIS6_fNS8_IJSB_SB_SA_EEEEENS2_23IndividualTileSchedulerEJEEEEEvNT_6ParamsE --------------------------
	.section	.nv.shared._ZN7cutlass13device_kernelINS_4fmha6kernel28FmhaKernelTmaWarpSpecializedINS1_10collective30FmhaMainloopTmaWarpSpecializedINS_10bfloat16_tEffN4cute5tupleIJNS7_1CILi128EEESA_NS9_ILi64EEEEEENS8_IJiNS9_ILi1EEENS8_IJiiEEEEEESF_SF_NS4_14ResidualFusionEJEEENS4_15FmhaFwdEpilogueIS6_fNS8_IJSB_SB_SA_EEEEENS2_23IndividualTileSchedulerEJEEEEEvNT_6ParamsE,"aw",@nobits
	.sectionflags	@""
	.align	16
	.zero		1024


//--------------------- .nv.shared.reserved.0     --------------------------
	.section	.nv.shared.reserved.0,"aw",@nobits
	.weak		__nv_reservedSMEM_offset_0_alias
	.size		__nv_reservedSMEM_offset_0_alias, 0, 0
	.other		__nv_reservedSMEM_offset_0_alias,@"STO_CUDA_RESERVED_SHARED STV_DEFAULT"
__nv_reservedSMEM_offset_0_alias:
	.zero		0


//--------------------- .nv.global                --------------------------
	.section	.nv.global,"aw",@nobits
.nv.global:
	.type		_ZN39_INTERNAL_2322b535_4_k_cu_d23ed60d_30854cute1_E,@object
	.size		_ZN39_INTERNAL_2322b535_4_k_cu_d23ed60d_30854cute1_E,(_ZN39_INTERNAL_2322b535_4_k_cu_d23ed60d_30854cuda3std3__45__cpo6cbeginE - _ZN39_INTERNAL_2322b535_4_k_cu_d23ed60d_30854cute1_E)
_ZN39_INTERNAL_2322b535_4_k_cu_d23ed60d_30854cute1_E:
	.zero		1
	.type		_ZN39_INTERNAL_2322b535_4_k_cu_d23ed60d_30854cuda3std3__45__cpo6cbeginE,@object
	.size		_ZN39_INTERNAL_2322b535_4_k_cu_d23ed60d_30854cuda3std3__45__cpo6cbeginE,(_ZN39_INTERNAL_2322b535_4_k_cu_d23ed60d_30854cuda3std3__48in_placeE - _ZN39_INTERNAL_2322b535_4_k_cu_d23ed60d_30854cuda3std3__45__cpo6cbeginE)
_ZN39_INTERNAL_2322b535_4_k_cu_d23ed60d_30854cuda3std3__45__cpo6cbeginE:
	.zero		1
	.type		_ZN39_INTERNAL_2322b535_4_k_cu_d23ed60d_30854cuda3std3__48in_placeE,@object
	.size		_ZN39_INTERNAL_2322b535_4_k_cu_d23ed60d_30854cuda3std3__48in_placeE,(_ZN39_INTERNAL_2322b535_4_k_cu_d23ed60d_30854cuda3std6ranges3__45__cpo9iter_moveE - _ZN39_INTERNAL_2322b535_4_k_cu_d23ed60d_30854cuda3std3__48in_placeE)
_ZN39_INTERNAL_2322b535_4_k_cu_d23ed60d_30854cuda3std3__48in_placeE:
	.zero		1
	.type		_ZN39_INTERNAL_2322b535_4_k_cu_d23ed60d_30854cuda3std6ranges3__45__cpo9iter_moveE,@object
	.size		_ZN39_INTERNAL_2322b535_4_k_cu_d23ed60d_30854cuda3std6ranges3__45__cpo9iter_moveE,(_ZN39_INTERNAL_2322b535_4_k_cu_d23ed60d_30854cuda3std3__45__cpo5beginE - _ZN39_INTERNAL_2322b535_4_k_cu_d23ed60d_30854cuda3std6ranges3__45__cpo9iter_moveE)
_ZN39_INTERNAL_2322b535_4_k_cu_d23ed60d_30854cuda3std6ranges3__45__cpo9iter_moveE:
	.zero		1
	.type		_ZN39_INTERNAL_2322b535_4_k_cu_d23ed60d_30854cuda3std3__45__cpo5beginE,@object
	.size		_ZN39_INTERNAL_2322b535_4_k_cu_d23ed60d_30854cuda3std3__45__cpo5beginE,(_ZN39_INTERNAL_2322b535_4_k_cu_d23ed60d_30854cuda3std3__441_GLOBAL__N__2322b535_4_k_cu_d23ed60d_30856ignoreE - _ZN39_INTERNAL_2322b535_4_k_cu_d23ed60d_30854cuda3std3__45__cpo5beginE)
_ZN39_INTERNAL_2322b535_4_k_cu_d23ed60d_30854cuda3std3__45__cpo5beginE:
	.zero		1
	.type		_ZN39_INTERNAL_2322b535_4_k_cu_d23ed60d_30854cuda3std3__441_GLOBAL__N__2322b535_4_k_cu_d23ed60d_30856ignoreE,@object
	.size		_ZN39_INTERNAL_2322b535_4_k_cu_d23ed60d_30854cuda3std3__441_GLOBAL__N__2322b535_4_k_cu_d23ed60d_30856ignoreE,(_ZN39_INTERNAL_2322b535_4_k_cu_d23ed60d_30854cute7productE - _ZN39_INTERNAL_2322b535_4_k_cu_d23ed60d_30854cuda3std3__441_GLOBAL__N__2322b535_4_k_cu_d23ed60d_30856ignoreE)
_ZN39_INTERNAL_2322b535_4_k_cu_d23ed60d_30854cuda3std3__441_GLOBAL__N__2322b535_4_k_cu_d23ed60d_30856ignoreE:
	.zero		1
	.type		_ZN39_INTERNAL_2322b535_4_k_cu_d23ed60d_30854cute7productE,@object
	.size		_ZN39_INTERNAL_2322b535_4_k_cu_d23ed60d_30854cute7productE,(_ZN39_INTERNAL_2322b535_4_k_cu_d23ed60d_30854cuda3std3__45__cpo3endE - _ZN39_INTERNAL_2322b535_4_k_cu_d23ed60d_30854cute7productE)
_ZN39_INTERNAL_2322b535_4_k_cu_d23ed60d_30854cute7productE:
	.zero		1
	.type		_ZN39_INTERNAL_2322b535_4_k_cu_d23ed60d_30854cuda3std3__45__cpo3endE,@object
	.size		_ZN39_INTERNAL_2322b535_4_k_cu_d23ed60d_30854cuda3std3__45__cpo3endE,(_ZN39_INTERNAL_2322b535_4_k_cu_d23ed60d_30854cuda3std3__419piecewise_constructE - _ZN39_INTERNAL_2322b535_4_k_cu_d23ed60d_30854cuda3std3__45__cpo3endE)
_ZN39_INTERNAL_2322b535_4_k_cu_d23ed60d_30854cuda3std3__45__cpo3endE:
	.zero		1
	.type		_ZN39_INTERNAL_2322b535_4_k_cu_d23ed60d_30854cuda3std3__419piecewise_constructE,@object
	.size		_ZN39_INTERNAL_2322b535_4_k_cu_d23ed60d_30854cuda3std3__419piecewise_constructE,(_ZN39_INTERNAL_2322b535_4_k_cu_d23ed60d_30854cuda3std3__45__cpo4cendE - _ZN39_INTERNAL_2322b535_4_k_cu_d23ed60d_30854cuda3std3__419piecewise_constructE)
_ZN39_INTERNAL_2322b535_4_k_cu_d23ed60d_30854cuda3std3__419piecewise_constructE:
	.zero		1
	.type		_ZN39_INTERNAL_2322b535_4_k_cu_d23ed60d_30854cuda3std3__45__cpo4cendE,@object
	.size		_ZN39_INTERNAL_2322b535_4_k_cu_d23ed60d_30854cuda3std3__45__cpo4cendE,(_ZN39_INTERNAL_2322b535_4_k_cu_d23ed60d_30854cuda3std6ranges3__45__cpo4swapE - _ZN39_INTERNAL_2322b535_4_k_cu_d23ed60d_30854cuda3std3__45__cpo4cendE)
_ZN39_INTERNAL_2322b535_4_k_cu_d23ed60d_30854cuda3std3__45__cpo4cendE:
	.zero		1
	.type		_ZN39_INTERNAL_2322b535_4_k_cu_d23ed60d_30854cuda3std6ranges3__45__cpo4swapE,@object
	.size		_ZN39_INTERNAL_2322b535_4_k_cu_d23ed60d_30854cuda3std6ranges3__45__cpo4swapE,(.L_8 - _ZN39_INTERNAL_2322b535_4_k_cu_d23ed60d_30854cuda3std6ranges3__45__cpo4swapE)
_ZN39_INTERNAL_2322b535_4_k_cu_d23ed60d_30854cuda3std6ranges3__45__cpo4swapE:
	.zero		1
.L_8:


//--------------------- .nv.constant0._ZN7cutlass13device_kernelINS_4fmha6kernel28FmhaKernelTmaWarpSpecializedINS1_10collective30FmhaMainloopTmaWarpSpecializedINS_10bfloat16_tEffN4cute5tupleIJNS7_1CILi128EEESA_NS9_ILi64EEEEEENS8_IJiNS9_ILi1EEENS8_IJiiEEEEEESF_SF_NS4_14ResidualFusionEJEEENS4_15FmhaFwdEpilogueIS6_fNS8_IJSB_SB_SA_EEEEENS2_23IndividualTileSchedulerEJEEEEEvNT_6ParamsE --------------------------
	.section	.nv.constant0._ZN7cutlass13device_kernelINS_4fmha6kernel28FmhaKernelTmaWarpSpecializedINS1_10collective30FmhaMainloopTmaWarpSpecializedINS_10bfloat16_tEffN4cute5tupleIJNS7_1CILi128EEESA_NS9_ILi64EEEEEENS8_IJiNS9_ILi1EEENS8_IJiiEEEEEESF_SF_NS4_14ResidualFusionEJEEENS4_15FmhaFwdEpilogueIS6_fNS8_IJSB_SB_SA_EEEEENS2_23IndividualTileSchedulerEJEEEEEvNT_6ParamsE,"a",@progbits
	.sectionflags	@""
	.align	4
.nv.constant0._ZN7cutlass13device_kernelINS_4fmha6kernel28FmhaKernelTmaWarpSpecializedINS1_10collective30FmhaMainloopTmaWarpSpecializedINS_10bfloat16_tEffN4cute5tupleIJNS7_1CILi128EEESA_NS9_ILi64EEEEEENS8_IJiNS9_ILi1EEENS8_IJiiEEEEEESF_SF_NS4_14ResidualFusionEJEEENS4_15FmhaFwdEpilogueIS6_fNS8_IJSB_SB_SA_EEEEENS2_23IndividualTileSchedulerEJEEEEEvNT_6ParamsE:
	.zero		2688


//--------------------- SYMBOLS --------------------------

	.type		.nv.reservedSmem.offset0,@object
	.size		.nv.reservedSmem.offset0,0x4
	.type		__assertfail,@function
